	.target	sm_90a

	.elftype	@"ET_EXEC"


//--------------------- .note.nv.tkinfo           --------------------------
	.section	.note.nv.tkinfo,"",@"SHT_NOTE"
	.sectionflags	@"SHF_NOTE_NV_TKINFO"
	.tkinfo
        /*0018*/ 	.word	0x00000002
        /*0030*/ 	.string	""
        /*0030*/ 	.string	"ptxas"
        /*0030*/ 	.string	"Cuda compilation tools, release 13.0, V13.0.88"
        /*0030*/ 	.string	"Build cuda_13.0.r13.0/compiler.36424714_0"
        /*0030*/ 	.string	"-arch sm_90a -m 64 "



//--------------------- .note.nv.cuinfo           --------------------------
	.section	.note.nv.cuinfo,"",@"SHT_NOTE"
	.sectionflags	@"SHF_NOTE_NV_CUINFO"
        /*0018*/ 	.short	0x0002
        /*001a*/ 	.short	0x005a
        /*001c*/ 	.short	0x0082
	.zero		2


//--------------------- .nv.info                  --------------------------
	.section	.nv.info,"",@"SHT_CUDA_INFO"
	.align	4


	//----- nvinfo : EIATTR_REGCOUNT
	.align		4
        /*0000*/ 	.byte	0x04, 0x2f
        /*0002*/ 	.short	(.L_12 - .L_11)
	.align		4
.L_11:
        /*0004*/ 	.word	index@(_ZN7cutlass13device_kernelINS_4gemm6kernel13GemmUniversalIN4cute5tupleIJiiiiEEENS1_10collective13CollectiveMmaINS1_37MainloopSm90TmaGmmaWarpSpecializedFP8ILi14ENS5_IJNS4_1CILi8EEENSA_ILi1EEESC_EEENS1_32KernelTmaWarpSpecializedPingpongEEENS5_IJNSA_ILi64EEESG_NSA_ILi128EEEEEENS_12float_e5m2_tENS5_IJlSC_lEEESJ_SK_NS4_8TiledMMAINS4_8MMA_AtomIJNS4_4SM904GMMA30MMA_64x64x32_F32E5M2E5M2_SS_TNILNSO_7ScaleInE1ELSQ_1EEEEEENS4_6LayoutINS5_IJSC_SC_SC_EEENS5_IJNSA_ILi0EEESV_SV_EEEEENS5_IJNS4_10UnderscoreESY_SY_EEEEENS4_13SM90_TMA_LOADENS4_14ComposedLayoutINS4_7SwizzleILi3ELi4ELi3EEENS4_18smem_ptr_flag_bitsILi8EEENST_INS5_IJSB_SH_EEENS5_IJSH_SC_EEEEEEEvNS4_8identityENS4_23SM90_TMA_LOAD_MULTICASTES1A_vS1B_EENS_8epilogue10collective6detail29Sm90TmaWarpSpecializedAdapterINS1F_15DefaultEpilogueISJ_SK_SK_NS1E_6thread17LinearCombinationISJ_Li1EffLNS1J_9ScaleType4KindE0ELNS_15FloatRoundStyleE2ESJ_EENS1_15EpilogueDefaultEEEEEvvEEEEvNT_6ParamsE)
        /*0008*/ 	.word	0x000000a8


	//----- nvinfo : EIATTR_FRAME_SIZE
	.align		4
.L_12:
        /*000c*/ 	.byte	0x04, 0x11
        /*000e*/ 	.short	(.L_14 - .L_13)
	.align		4
.L_13:
        /*0010*/ 	.word	index@(_ZN7cutlass13device_kernelINS_4gemm6kernel13GemmUniversalIN4cute5tupleIJiiiiEEENS1_10collective13CollectiveMmaINS1_37MainloopSm90TmaGmmaWarpSpecializedFP8ILi14ENS5_IJNS4_1CILi8EEENSA_ILi1EEESC_EEENS1_32KernelTmaWarpSpecializedPingpongEEENS5_IJNSA_ILi64EEESG_NSA_ILi128EEEEEENS_12float_e5m2_tENS5_IJlSC_lEEESJ_SK_NS4_8TiledMMAINS4_8MMA_AtomIJNS4_4SM904GMMA30MMA_64x64x32_F32E5M2E5M2_SS_TNILNSO_7ScaleInE1ELSQ_1EEEEEENS4_6LayoutINS5_IJSC_SC_SC_EEENS5_IJNSA_ILi0EEESV_SV_EEEEENS5_IJNS4_10UnderscoreESY_SY_EEEEENS4_13SM90_TMA_LOADENS4_14ComposedLayoutINS4_7SwizzleILi3ELi4ELi3EEENS4_18smem_ptr_flag_bitsILi8EEENST_INS5_IJSB_SH_EEENS5_IJSH_SC_EEEEEEEvNS4_8identityENS4_23SM90_TMA_LOAD_MULTICASTES1A_vS1B_EENS_8epilogue10collective6detail29Sm90TmaWarpSpecializedAdapterINS1F_15DefaultEpilogueISJ_SK_SK_NS1E_6thread17LinearCombinationISJ_Li1EffLNS1J_9ScaleType4KindE0ELNS_15FloatRoundStyleE2ESJ_EENS1_15EpilogueDefaultEEEEEvvEEEEvNT_6ParamsE)
        /*0014*/ 	.word	0x00000000


	//----- nvinfo : EIATTR_MIN_STACK_SIZE
	.align		4
.L_14:
        /*0018*/ 	.byte	0x04, 0x12
        /*001a*/ 	.short	(.L_16 - .L_15)
	.align		4
.L_15:
        /*001c*/ 	.word	index@(_ZN7cutlass13device_kernelINS_4gemm6kernel13GemmUniversalIN4cute5tupleIJiiiiEEENS1_10collective13CollectiveMmaINS1_37MainloopSm90TmaGmmaWarpSpecializedFP8ILi14ENS5_IJNS4_1CILi8EEENSA_ILi1EEESC_EEENS1_32KernelTmaWarpSpecializedPingpongEEENS5_IJNSA_ILi64EEESG_NSA_ILi128EEEEEENS_12float_e5m2_tENS5_IJlSC_lEEESJ_SK_NS4_8TiledMMAINS4_8MMA_AtomIJNS4_4SM904GMMA30MMA_64x64x32_F32E5M2E5M2_SS_TNILNSO_7ScaleInE1ELSQ_1EEEEEENS4_6LayoutINS5_IJSC_SC_SC_EEENS5_IJNSA_ILi0EEESV_SV_EEEEENS5_IJNS4_10UnderscoreESY_SY_EEEEENS4_13SM90_TMA_LOADENS4_14ComposedLayoutINS4_7SwizzleILi3ELi4ELi3EEENS4_18smem_ptr_flag_bitsILi8EEENST_INS5_IJSB_SH_EEENS5_IJSH_SC_EEEEEEEvNS4_8identityENS4_23SM90_TMA_LOAD_MULTICASTES1A_vS1B_EENS_8epilogue10collective6detail29Sm90TmaWarpSpecializedAdapterINS1F_15DefaultEpilogueISJ_SK_SK_NS1E_6thread17LinearCombinationISJ_Li1EffLNS1J_9ScaleType4KindE0ELNS_15FloatRoundStyleE2ESJ_EENS1_15EpilogueDefaultEEEEEvvEEEEvNT_6ParamsE)
        /*0020*/ 	.word	0x00000000
.L_16:


//--------------------- .nv.compat                --------------------------
	.section	.nv.compat,"",@"SHT_CUDA_COMPAT_INFO"
	.align	4
        /*0000*/ 	.byte	0x02, 0x09, 0x01, 0x00, 0x02, 0x02, 0x04, 0x00, 0x02, 0x05, 0x05, 0x00, 0x03, 0x07, 0x01, 0x01
        /*0010*/ 	.byte	0x02, 0x03, 0x01, 0x00, 0x02, 0x06, 0x01, 0x00, 0x04, 0x0b, 0x08, 0x00, 0x00, 0x00, 0x00, 0x00
        /*0020*/ 	.byte	0x00, 0x00, 0x00, 0x00


//--------------------- .nv.info._ZN7cutlass13device_kernelINS_4gemm6kernel13GemmUniversalIN4cute5tupleIJiiiiEEENS1_10collective13CollectiveMmaINS1_37MainloopSm90TmaGmmaWarpSpecializedFP8ILi14ENS5_IJNS4_1CILi8EEENSA_ILi1EEESC_EEENS1_32KernelTmaWarpSpecializedPingpongEEENS5_IJNSA_ILi64EEESG_NSA_ILi128EEEEEENS_12float_e5m2_tENS5_IJlSC_lEEESJ_SK_NS4_8TiledMMAINS4_8MMA_AtomIJNS4_4SM904GMMA30MMA_64x64x32_F32E5M2E5M2_SS_TNILNSO_7ScaleInE1ELSQ_1EEEEEENS4_6LayoutINS5_IJSC_SC_SC_EEENS5_IJNSA_ILi0EEESV_SV_EEEEENS5_IJNS4_10UnderscoreESY_SY_EEEEENS4_13SM90_TMA_LOADENS4_14ComposedLayoutINS4_7SwizzleILi3ELi4ELi3EEENS4_18smem_ptr_flag_bitsILi8EEENST_INS5_IJSB_SH_EEENS5_IJSH_SC_EEEEEEEvNS4_8identityENS4_23SM90_TMA_LOAD_MULTICASTES1A_vS1B_EENS_8epilogue10collective6detail29Sm90TmaWarpSpecializedAdapterINS1F_15DefaultEpilogueISJ_SK_SK_NS1E_6thread17LinearCombinationISJ_Li1EffLNS1J_9ScaleType4KindE0ELNS_15FloatRoundStyleE2ESJ_EENS1_15EpilogueDefaultEEEEEvvEEEEvNT_6ParamsE --------------------------
	.section	.nv.info._ZN7cutlass13device_kernelINS_4gemm6kernel13GemmUniversalIN4cute5tupleIJiiiiEEENS1_10collective13CollectiveMmaINS1_37MainloopSm90TmaGmmaWarpSpecializedFP8ILi14ENS5_IJNS4_1CILi8EEENSA_ILi1EEESC_EEENS1_32KernelTmaWarpSpecializedPingpongEEENS5_IJNSA_ILi64EEESG_NSA_ILi128EEEEEENS_12float_e5m2_tENS5_IJlSC_lEEESJ_SK_NS4_8TiledMMAINS4_8MMA_AtomIJNS4_4SM904GMMA30MMA_64x64x32_F32E5M2E5M2_SS_TNILNSO_7ScaleInE1ELSQ_1EEEEEENS4_6LayoutINS5_IJSC_SC_SC_EEENS5_IJNSA_ILi0EEESV_SV_EEEEENS5_IJNS4_10UnderscoreESY_SY_EEEEENS4_13SM90_TMA_LOADENS4_14ComposedLayoutINS4_7SwizzleILi3ELi4ELi3EEENS4_18smem_ptr_flag_bitsILi8EEENST_INS5_IJSB_SH_EEENS5_IJSH_SC_EEEEEEEvNS4_8identityENS4_23SM90_TMA_LOAD_MULTICASTES1A_vS1B_EENS_8epilogue10collective6detail29Sm90TmaWarpSpecializedAdapterINS1F_15DefaultEpilogueISJ_SK_SK_NS1E_6thread17LinearCombinationISJ_Li1EffLNS1J_9ScaleType4KindE0ELNS_15FloatRoundStyleE2ESJ_EENS1_15EpilogueDefaultEEEEEvvEEEEvNT_6ParamsE,"",@"SHT_CUDA_INFO"
	.sectionflags	@""
	.align	4


	//----- nvinfo : EIATTR_CUDA_API_VERSION
	.align		4
        /*0000*/ 	.byte	0x04, 0x37
        /*0002*/ 	.short	(.L_18 - .L_17)
.L_17:
        /*0004*/ 	.word	0x00000082


	//----- nvinfo : EIATTR_KPARAM_INFO
	.align		4
.L_18:
        /*0008*/ 	.byte	0x04, 0x17
        /*000a*/ 	.short	(.L_20 - .L_19)
.L_19:
        /*000c*/ 	.word	0x00000000
        /*0010*/ 	.short	0x0000
        /*0012*/ 	.short	0x0070
        /*0014*/ 	.byte	0x00, 0xf0, 0x01, 0x10


	//----- nvinfo : EIATTR_SPARSE_MMA_MASK
	.align		4
.L_20:
        /*0018*/ 	.byte	0x03, 0x50
        /*001a*/ 	.short	0x0000


	//----- nvinfo : EIATTR_MAXREG_COUNT
	.align		4
        /*001c*/ 	.byte	0x03, 0x1b
        /*001e*/ 	.short	0x00a8


	//----- nvinfo : EIATTR_NUM_BARRIERS
	.align		4
        /*0020*/ 	.byte	0x02, 0x4c
        /*0022*/ 	.byte	0x01
	.zero		1


	//----- nvinfo : EIATTR_MERCURY_ISA_VERSION
	.align		4
        /*0024*/ 	.byte	0x03, 0x5f
        /*0026*/ 	.short	0x0101


	//----- nvinfo : EIATTR_INT_WARP_WIDE_INSTR_OFFSETS
	.align		4
        /*0028*/ 	.byte	0x04, 0x31
        /*002a*/ 	.short	(.L_22 - .L_21)


	//   ....[0]....
.L_21:
        /*002c*/ 	.word	0x000006c0


	//   ....[1]....
        /*0030*/ 	.word	0x000006f0


	//   ....[2]....
        /*0034*/ 	.word	0x00000780


	//   ....[3]....
        /*0038*/ 	.word	0x00000840


	//   ....[4]....
        /*003c*/ 	.word	0x00000860


	//   ....[5]....
        /*0040*/ 	.word	0x00000870


	//   ....[6]....
        /*0044*/ 	.word	0x00000900


	//   ....[7]....
        /*0048*/ 	.word	0x00000950


	//----- nvinfo : EIATTR_COOP_GROUP_MASK_REGIDS
	.align		4
.L_22:
        /*004c*/ 	.byte	0x04, 0x29
        /*004e*/ 	.short	(.L_24 - .L_23)


	//   ....[0]....
.L_23:
        /*0050*/ 	.word	0xffffffff


	//   ....[1]....
        /*0054*/ 	.word	0xffffffff


	//   ....[2]....
        /*0058*/ 	.word	0xffffffff


	//   ....[3]....
        /*005c*/ 	.word	0xffffffff


	//   ....[4]....
        /*0060*/ 	.word	0xffffffff


	//   ....[5]....
        /*0064*/ 	.word	0xffffffff


	//   ....[6]....
        /*0068*/ 	.word	0xffffffff


	//----- nvinfo : EIATTR_COOP_GROUP_INSTR_OFFSETS
	.align		4
.L_24:
        /*006c*/ 	.byte	0x04, 0x28
        /*006e*/ 	.short	(.L_26 - .L_25)


	//   ....[0]....
.L_25:
        /*0070*/ 	.word	0x00000060


	//   ....[1]....
        /*0074*/ 	.word	0x00000070


	//   ....[2]....
        /*0078*/ 	.word	0x00000130


	//   ....[3]....
        /*007c*/ 	.word	0x00000470


	//   ....[4]....
        /*0080*/ 	.word	0x000004b0


	//   ....[5]....
        /*0084*/ 	.word	0x00000720


	//   ....[6]....
        /*0088*/ 	.word	0x00000ac0


	//----- nvinfo : EIATTR_REG_RECONFIG
	.align		4
.L_26:
        /*008c*/ 	.byte	0x01, 0x54
	.zero		2


	//----- nvinfo : EIATTR_MBARRIER_INSTR_OFFSETS
	.align		4
        /*0090*/ 	.byte	0x04, 0x39
        /*0092*/ 	.short	(.L_28 - .L_27)


	//   ....[0]....
.L_27:
        /*0094*/ 	.word	0x00000280
        /*0098*/ 	.word	0x000000ff
        /*009c*/ 	.word	0x00000000
        /*00a0*/ 	.short	0x0100
        /*00a2*/ 	.byte	0x08
	.zero		1


	//   ....[1]....
        /*00a4*/ 	.word	0x00000290
        /*00a8*/ 	.word	0x000000ff
        /*00ac*/ 	.word	0x00000070
        /*00b0*/ 	.short	0x0100
        /*00b2*/ 	.byte	0x08
	.zero		1


	//   ....[2]....
        /*00b4*/ 	.word	0x000002a0
        /*00b8*/ 	.word	0x000000ff
        /*00bc*/ 	.word	0x00000008
        /*00c0*/ 	.short	0x0100
        /*00c2*/ 	.byte	0x08
	.zero		1


	//   ....[3]....
        /*00c4*/ 	.word	0x000002b0
        /*00c8*/ 	.word	0x000000ff
        /*00cc*/ 	.word	0x00000078
        /*00d0*/ 	.short	0x0100
        /*00d2*/ 	.byte	0x08
	.zero		1


	//   ....[4]....
        /*00d4*/ 	.word	0x000002c0
        /*00d8*/ 	.word	0x000000ff
        /*00dc*/ 	.word	0x00000010
        /*00e0*/ 	.short	0x0100
        /*00e2*/ 	.byte	0x08
	.zero		1


	//   ....[5]....
        /*00e4*/ 	.word	0x000002d0
        /*00e8*/ 	.word	0x000000ff
        /*00ec*/ 	.word	0x00000080
        /*00f0*/ 	.short	0x0100
        /*00f2*/ 	.byte	0x08
	.zero		1


	//   ....[6]....
        /*00f4*/ 	.word	0x000002e0
        /*00f8*/ 	.word	0x000000ff
        /*00fc*/ 	.word	0x00000018
        /*0100*/ 	.short	0x0100
        /*0102*/ 	.byte	0x08
	.zero		1


	//   ....[7]....
        /*0104*/ 	.word	0x000002f0
        /*0108*/ 	.word	0x000000ff
        /*010c*/ 	.word	0x00000088
        /*0110*/ 	.short	0x0100
        /*0112*/ 	.byte	0x08
	.zero		1


	//   ....[8]....
        /*0114*/ 	.word	0x00000300
        /*0118*/ 	.word	0x000000ff
        /*011c*/ 	.word	0x00000020
        /*0120*/ 	.short	0x0100
        /*0122*/ 	.byte	0x08
	.zero		1


	//   ....[9]....
        /*0124*/ 	.word	0x00000310
        /*0128*/ 	.word	0x000000ff
        /*012c*/ 	.word	0x00000090
        /*0130*/ 	.short	0x0100
        /*0132*/ 	.byte	0x08
	.zero		1


	//   ....[10]....
        /*0134*/ 	.word	0x00000320
        /*0138*/ 	.word	0x000000ff
        /*013c*/ 	.word	0x00000028
        /*0140*/ 	.short	0x0100
        /*0142*/ 	.byte	0x08
	.zero		1


	//   ....[11]....
        /*0144*/ 	.word	0x00000330
        /*0148*/ 	.word	0x000000ff
        /*014c*/ 	.word	0x00000098
        /*0150*/ 	.short	0x0100
        /*0152*/ 	.byte	0x08
	.zero		1


	//   ....[12]....
        /*0154*/ 	.word	0x00000340
        /*0158*/ 	.word	0x000000ff
        /*015c*/ 	.word	0x00000030
        /*0160*/ 	.short	0x0100
        /*0162*/ 	.byte	0x08
	.zero		1


	//   ....[13]....
        /*0164*/ 	.word	0x00000350
        /*0168*/ 	.word	0x000000ff
        /*016c*/ 	.word	0x000000a0
        /*0170*/ 	.short	0x0100
        /*0172*/ 	.byte	0x08
	.zero		1


	//   ....[14]....
        /*0174*/ 	.word	0x00000360
        /*0178*/ 	.word	0x000000ff
        /*017c*/ 	.word	0x00000038
        /*0180*/ 	.short	0x0100
        /*0182*/ 	.byte	0x08
	.zero		1


	//   ....[15]....
        /*0184*/ 	.word	0x00000370
        /*0188*/ 	.word	0x000000ff
        /*018c*/ 	.word	0x000000a8
        /*0190*/ 	.short	0x0100
        /*0192*/ 	.byte	0x08
	.zero		1


	//   ....[16]....
        /*0194*/ 	.word	0x00000380
        /*0198*/ 	.word	0x000000ff
        /*019c*/ 	.word	0x00000040
        /*01a0*/ 	.short	0x0100
        /*01a2*/ 	.byte	0x08
	.zero		1


	//   ....[17]....
        /*01a4*/ 	.word	0x00000390
        /*01a8*/ 	.word	0x000000ff
        /*01ac*/ 	.word	0x000000b0
        /*01b0*/ 	.short	0x0100
        /*01b2*/ 	.byte	0x08
	.zero		1


	//   ....[18]....
        /*01b4*/ 	.word	0x000003a0
        /*01b8*/ 	.word	0x000000ff
        /*01bc*/ 	.word	0x00000048
        /*01c0*/ 	.short	0x0100
        /*01c2*/ 	.byte	0x08
	.zero		1


	//   ....[19]....
        /*01c4*/ 	.word	0x000003b0
        /*01c8*/ 	.word	0x000000ff
        /*01cc*/ 	.word	0x000000b8
        /*01d0*/ 	.short	0x0100
        /*01d2*/ 	.byte	0x08
	.zero		1


	//   ....[20]....
        /*01d4*/ 	.word	0x000003c0
        /*01d8*/ 	.word	0x000000ff
        /*01dc*/ 	.word	0x00000050
        /*01e0*/ 	.short	0x0100
        /*01e2*/ 	.byte	0x08
	.zero		1


	//   ....[21]....
        /*01e4*/ 	.word	0x000003d0
        /*01e8*/ 	.word	0x000000ff
        /*01ec*/ 	.word	0x000000c0
        /*01f0*/ 	.short	0x0100
        /*01f2*/ 	.byte	0x08
	.zero		1


	//   ....[22]....
        /*01f4*/ 	.word	0x000003e0
        /*01f8*/ 	.word	0x000000ff
        /*01fc*/ 	.word	0x00000058
        /*0200*/ 	.short	0x0100
        /*0202*/ 	.byte	0x08
	.zero		1


	//   ....[23]....
        /*0204*/ 	.word	0x000003f0
        /*0208*/ 	.word	0x000000ff
        /*020c*/ 	.word	0x000000c8
        /*0210*/ 	.short	0x0100
        /*0212*/ 	.byte	0x08
	.zero		1


	//   ....[24]....
        /*0214*/ 	.word	0x00000400
        /*0218*/ 	.word	0x000000ff
        /*021c*/ 	.word	0x00000060
        /*0220*/ 	.short	0x0100
        /*0222*/ 	.byte	0x08
	.zero		1


	//   ....[25]....
        /*0224*/ 	.word	0x00000410
        /*0228*/ 	.word	0x000000ff
        /*022c*/ 	.word	0x000000d0
        /*0230*/ 	.short	0x0100
        /*0232*/ 	.byte	0x08
	.zero		1


	//   ....[26]....
        /*0234*/ 	.word	0x00000420
        /*0238*/ 	.word	0x000000ff
        /*023c*/ 	.word	0x00000068
        /*0240*/ 	.short	0x0100
        /*0242*/ 	.byte	0x08
	.zero		1


	//   ....[27]....
        /*0244*/ 	.word	0x00000430
        /*0248*/ 	.word	0x000000ff
        /*024c*/ 	.word	0x000000d8
        /*0250*/ 	.short	0x0100
        /*0252*/ 	.byte	0x08
	.zero		1


	//   ....[28]....
        /*0254*/ 	.word	0x00000990
        /*0258*/ 	.word	0x000000ff
        /*025c*/ 	.word	0x00000110
        /*0260*/ 	.short	0x0100
        /*0262*/ 	.byte	0x08
	.zero		1


	//   ....[29]....
        /*0264*/ 	.word	0x00000a20
        /*0268*/ 	.word	0x000000ff
        /*026c*/ 	.word	0x00000118
        /*0270*/ 	.short	0x0100
        /*0272*/ 	.byte	0x08
	.zero		1


	//   ....[30]....
        /*0274*/ 	.word	0x00000a40
        /*0278*/ 	.word	0x000000ff
        /*027c*/ 	.word	0x000000f0
        /*0280*/ 	.short	0x0100
        /*0282*/ 	.byte	0x09
	.zero		1


	//   ....[31]....
        /*0284*/ 	.word	0x00000a50
        /*0288*/ 	.word	0x000000ff
        /*028c*/ 	.word	0x000000f8
        /*0290*/ 	.short	0x0100
        /*0292*/ 	.byte	0x09
	.zero		1


	//   ....[32]....
        /*0294*/ 	.word	0x00000a60
        /*0298*/ 	.word	0x000000ff
        /*029c*/ 	.word	0x00000100
        /*02a0*/ 	.short	0x0100
        /*02a2*/ 	.byte	0x09
	.zero		1


	//   ....[33]....
        /*02a4*/ 	.word	0x00000a70
        /*02a8*/ 	.word	0x000000ff
        /*02ac*/ 	.word	0x00000108
        /*02b0*/ 	.short	0x0100
        /*02b2*/ 	.byte	0x09
	.zero		1


	//   ....[34]....
        /*02b4*/ 	.word	0x00001860
        /*02b8*/ 	.word	0x000000ff
        /*02bc*/ 	.word	0xfffffff8
        /*02c0*/ 	.short	0x010a
        /*02c2*/ 	.byte	0x0b
	.zero		1


	//   ....[35]....
        /*02c4*/ 	.word	0x00001b30
        /*02c8*/ 	.word	0x000000ff
        /*02cc*/ 	.word	0x00000000
        /*02d0*/ 	.short	0x010a
        /*02d2*/ 	.byte	0x06
	.zero		1


	//   ....[36]....
        /*02d4*/ 	.word	0x00001b70
        /*02d8*/ 	.word	0x000000ff
        /*02dc*/ 	.word	0x00000000
        /*02e0*/ 	.short	0x010a
        /*02e2*/ 	.byte	0x06
	.zero		1


	//   ....[37]....
        /*02e4*/ 	.word	0x000021a0
        /*02e8*/ 	.word	0x000000ff
        /*02ec*/ 	.word	0x00000000
        /*02f0*/ 	.short	0x010a
        /*02f2*/ 	.byte	0x10
	.zero		1


	//   ....[38]....
        /*02f4*/ 	.word	0x000021e0
        /*02f8*/ 	.word	0x000000ff
        /*02fc*/ 	.word	0x00000000
        /*0300*/ 	.short	0x010a
        /*0302*/ 	.byte	0x10
	.zero		1


	//   ....[39]....
        /*0304*/ 	.word	0x00002680
        /*0308*/ 	.word	0x00000013
        /*030c*/ 	.word	0x00000000
        /*0310*/ 	.short	0x0101
        /*0312*/ 	.byte	0x3f
	.zero		1


	//   ....[40]....
        /*0314*/ 	.word	0x00002a00
        /*0318*/ 	.word	0x00000011
        /*031c*/ 	.word	0x00000000
        /*0320*/ 	.short	0x0101
        /*0322*/ 	.byte	0x17
	.zero		1


	//   ....[41]....
        /*0324*/ 	.word	0x00002b30
        /*0328*/ 	.word	0x00000010
        /*032c*/ 	.word	0x00000000
        /*0330*/ 	.short	0x0101
        /*0332*/ 	.byte	0x3f
	.zero		1


	//   ....[42]....
        /*0334*/ 	.word	0x00002bf0
        /*0338*/ 	.word	0x000000ff
        /*033c*/ 	.word	0x00000008
        /*0340*/ 	.short	0x010a
        /*0342*/ 	.byte	0x0b
	.zero		1


	//   ....[43]....
        /*0344*/ 	.word	0x00005460
        /*0348*/ 	.word	0x00000004
        /*034c*/ 	.word	0x00000000
        /*0350*/ 	.short	0x0101
        /*0352*/ 	.byte	0x17
	.zero		1


	//   ....[44]....
        /*0354*/ 	.word	0x00005d80
        /*0358*/ 	.word	0x00000013
        /*035c*/ 	.word	0x00000070
        /*0360*/ 	.short	0x010a
        /*0362*/ 	.byte	0x3f
	.zero		1


	//   ....[45]....
        /*0364*/ 	.word	0x00006110
        /*0368*/ 	.word	0x0000000a
        /*036c*/ 	.word	0x00000118
        /*0370*/ 	.short	0x0101
        /*0372*/ 	.byte	0x3f
	.zero		1


	//   ....[46]....
        /*0374*/ 	.word	0x00006870
        /*0378*/ 	.word	0x00000005
        /*037c*/ 	.word	0x00000000
        /*0380*/ 	.short	0x010a
        /*0382*/ 	.byte	0x3f
	.zero		1


	//   ....[47]....
        /*0384*/ 	.word	0x000068f0
        /*0388*/ 	.word	0x00000007
        /*038c*/ 	.word	0x00000000
        /*0390*/ 	.short	0x010a
        /*0392*/ 	.byte	0x3f
	.zero		1


	//   ....[48]....
        /*0394*/ 	.word	0x00006980
        /*0398*/ 	.word	0x00000006
        /*039c*/ 	.word	0x00000000
        /*03a0*/ 	.short	0x010a
        /*03a2*/ 	.byte	0x3f
	.zero		1


	//   ....[49]....
        /*03a4*/ 	.word	0x00006a10
        /*03a8*/ 	.word	0x00000009
        /*03ac*/ 	.word	0x00000000
        /*03b0*/ 	.short	0x010a
        /*03b2*/ 	.byte	0x3f
	.zero		1


	//   ....[50]....
        /*03b4*/ 	.word	0x00006aa0
        /*03b8*/ 	.word	0x00000006
        /*03bc*/ 	.word	0x00000000
        /*03c0*/ 	.short	0x010a
        /*03c2*/ 	.byte	0x3f
	.zero		1


	//   ....[51]....
        /*03c4*/ 	.word	0x00006b30
        /*03c8*/ 	.word	0x00000009
        /*03cc*/ 	.word	0x00000000
        /*03d0*/ 	.short	0x010a
        /*03d2*/ 	.byte	0x3f
	.zero		1


	//   ....[52]....
        /*03d4*/ 	.word	0x00006bc0
        /*03d8*/ 	.word	0x00000006
        /*03dc*/ 	.word	0x00000000
        /*03e0*/ 	.short	0x010a
        /*03e2*/ 	.byte	0x3f
	.zero		1


	//   ....[53]....
        /*03e4*/ 	.word	0x00006c50
        /*03e8*/ 	.word	0x00000009
        /*03ec*/ 	.word	0x00000000
        /*03f0*/ 	.short	0x010a
        /*03f2*/ 	.byte	0x3f
	.zero		1


	//   ....[54]....
        /*03f4*/ 	.word	0x00006ce0
        /*03f8*/ 	.word	0x00000006
        /*03fc*/ 	.word	0x00000000
        /*0400*/ 	.short	0x010a
        /*0402*/ 	.byte	0x3f
	.zero		1


	//   ....[55]....
        /*0404*/ 	.word	0x00006d70
        /*0408*/ 	.word	0x00000009
        /*040c*/ 	.word	0x00000000
        /*0410*/ 	.short	0x010a
        /*0412*/ 	.byte	0x3f
	.zero		1


	//   ....[56]....
        /*0414*/ 	.word	0x00006e00
        /*0418*/ 	.word	0x00000006
        /*041c*/ 	.word	0x00000000
        /*0420*/ 	.short	0x010a
        /*0422*/ 	.byte	0x3f
	.zero		1


	//   ....[57]....
        /*0424*/ 	.word	0x00006e90
        /*0428*/ 	.word	0x00000009
        /*042c*/ 	.word	0x00000000
        /*0430*/ 	.short	0x010a
        /*0432*/ 	.byte	0x3f
	.zero		1


	//   ....[58]....
        /*0434*/ 	.word	0x00006f20
        /*0438*/ 	.word	0x00000006
        /*043c*/ 	.word	0x00000000
        /*0440*/ 	.short	0x010a
        /*0442*/ 	.byte	0x3f
	.zero		1


	//   ....[59]....
        /*0444*/ 	.word	0x00006fb0
        /*0448*/ 	.word	0x00000003
        /*044c*/ 	.word	0x00000000
        /*0450*/ 	.short	0x010a
        /*0452*/ 	.byte	0x3f
	.zero		1


	//   ....[60]....
        /*0454*/ 	.word	0x00007020
        /*0458*/ 	.word	0x00000011
        /*045c*/ 	.word	0xfffffff8
        /*0460*/ 	.short	0x010a
        /*0462*/ 	.byte	0x3f
	.zero		1


	//   ....[61]....
        /*0464*/ 	.word	0x00007080
        /*0468*/ 	.word	0x00000011
        /*046c*/ 	.word	0x00000000
        /*0470*/ 	.short	0x010a
        /*0472*/ 	.byte	0x3f
	.zero		1


	//   ....[62]....
        /*0474*/ 	.word	0x000070e0
        /*0478*/ 	.word	0x00000013
        /*047c*/ 	.word	0x00000000
        /*0480*/ 	.short	0x010a
        /*0482*/ 	.byte	0x3f
	.zero		1


	//   ....[63]....
        /*0484*/ 	.word	0x00007140
        /*0488*/ 	.word	0x00000011
        /*048c*/ 	.word	0x00000008
        /*0490*/ 	.short	0x010a
        /*0492*/ 	.byte	0x3f
	.zero		1


	//   ....[64]....
        /*0494*/ 	.word	0x00007210
        /*0498*/ 	.word	0x00000013
        /*049c*/ 	.word	0x00000070
        /*04a0*/ 	.short	0x010a
        /*04a2*/ 	.byte	0x3f
	.zero		1


	//   ....[65]....
        /*04a4*/ 	.word	0x000072f0
        /*04a8*/ 	.word	0x00000005
        /*04ac*/ 	.word	0x00000000
        /*04b0*/ 	.short	0x010a
        /*04b2*/ 	.byte	0x3f
	.zero		1


	//   ....[66]....
        /*04b4*/ 	.word	0x00007340
        /*04b8*/ 	.word	0x00000007
        /*04bc*/ 	.word	0x00000000
        /*04c0*/ 	.short	0x010a
        /*04c2*/ 	.byte	0x3f
	.zero		1


	//   ....[67]....
        /*04c4*/ 	.word	0x00007390
        /*04c8*/ 	.word	0x00000006
        /*04cc*/ 	.word	0x00000000
        /*04d0*/ 	.short	0x010a
        /*04d2*/ 	.byte	0x3f
	.zero		1


	//   ....[68]....
        /*04d4*/ 	.word	0x000073e0
        /*04d8*/ 	.word	0x00000009
        /*04dc*/ 	.word	0x00000000
        /*04e0*/ 	.short	0x010a
        /*04e2*/ 	.byte	0x3f
	.zero		1


	//   ....[69]....
        /*04e4*/ 	.word	0x00007430
        /*04e8*/ 	.word	0x00000006
        /*04ec*/ 	.word	0x00000000
        /*04f0*/ 	.short	0x010a
        /*04f2*/ 	.byte	0x3f
	.zero		1


	//   ....[70]....
        /*04f4*/ 	.word	0x00007480
        /*04f8*/ 	.word	0x00000009
        /*04fc*/ 	.word	0x00000000
        /*0500*/ 	.short	0x010a
        /*0502*/ 	.byte	0x3f
	.zero		1


	//   ....[71]....
        /*0504*/ 	.word	0x000074d0
        /*0508*/ 	.word	0x00000006
        /*050c*/ 	.word	0x00000000
        /*0510*/ 	.short	0x010a
        /*0512*/ 	.byte	0x3f
	.zero		1


	//   ....[72]....
        /*0514*/ 	.word	0x00007520
        /*0518*/ 	.word	0x00000009
        /*051c*/ 	.word	0x00000000
        /*0520*/ 	.short	0x010a
        /*0522*/ 	.byte	0x3f
	.zero		1


	//   ....[73]....
        /*0524*/ 	.word	0x00007570
        /*0528*/ 	.word	0x00000006
        /*052c*/ 	.word	0x00000000
        /*0530*/ 	.short	0x010a
        /*0532*/ 	.byte	0x3f
	.zero		1


	//   ....[74]....
        /*0534*/ 	.word	0x000075c0
        /*0538*/ 	.word	0x00000009
        /*053c*/ 	.word	0x00000000
        /*0540*/ 	.short	0x010a
        /*0542*/ 	.byte	0x3f
	.zero		1


	//   ....[75]....
        /*0544*/ 	.word	0x00007610
        /*0548*/ 	.word	0x00000006
        /*054c*/ 	.word	0x00000000
        /*0550*/ 	.short	0x010a
        /*0552*/ 	.byte	0x3f
	.zero		1


	//   ....[76]....
        /*0554*/ 	.word	0x00007660
        /*0558*/ 	.word	0x00000009
        /*055c*/ 	.word	0x00000000
        /*0560*/ 	.short	0x010a
        /*0562*/ 	.byte	0x3f
	.zero		1


	//   ....[77]....
        /*0564*/ 	.word	0x000076b0
        /*0568*/ 	.word	0x00000006
        /*056c*/ 	.word	0x00000000
        /*0570*/ 	.short	0x010a
        /*0572*/ 	.byte	0x3f
	.zero		1


	//----- nvinfo : EIATTR_NUM_MBARRIERS
	.align		4
.L_28:
        /*0574*/ 	.byte	0x03, 0x38
        /*0576*/ 	.short	0x0022


	//----- nvinfo : EIATTR_EXIT_INSTR_OFFSETS
	.align		4
        /*0578*/ 	.byte	0x04, 0x1c
        /*057a*/ 	.short	(.L_30 - .L_29)


	//   ....[0]....
.L_29:
        /*057c*/ 	.word	0x00001520


	//   ....[1]....
        /*0580*/ 	.word	0x00001580


	//   ....[2]....
        /*0584*/ 	.word	0x00005a70


	//   ....[3]....
        /*0588*/ 	.word	0x00005aa0


	//   ....[4]....
        /*058c*/ 	.word	0x00007000


	//----- nvinfo : EIATTR_MAX_THREADS
	.align		4
.L_30:
        /*0590*/ 	.byte	0x04, 0x05
        /*0592*/ 	.short	(.L_32 - .L_31)
.L_31:
        /*0594*/ 	.word	0x00000180
        /*0598*/ 	.word	0x00000001
        /*059c*/ 	.word	0x00000001


	//----- nvinfo : EIATTR_CRS_STACK_SIZE
	.align		4
.L_32:
        /*05a0*/ 	.byte	0x04, 0x1e
        /*05a2*/ 	.short	(.L_34 - .L_33)
.L_33:
        /*05a4*/ 	.word	0x00000000


	//----- nvinfo : EIATTR_CBANK_PARAM_SIZE
	.align		4
.L_34:
        /*05a8*/ 	.byte	0x03, 0x19
        /*05aa*/ 	.short	0x0470


	//----- nvinfo : EIATTR_PARAM_CBANK
	.align		4
        /*05ac*/ 	.byte	0x04, 0x0a
        /*05ae*/ 	.short	(.L_36 - .L_35)
	.align		4
.L_35:
        /*05b0*/ 	.word	index@(.nv.constant0._ZN7cutlass13device_kernelINS_4gemm6kernel13GemmUniversalIN4cute5tupleIJiiiiEEENS1_10collective13CollectiveMmaINS1_37MainloopSm90TmaGmmaWarpSpecializedFP8ILi14ENS5_IJNS4_1CILi8EEENSA_ILi1EEESC_EEENS1_32KernelTmaWarpSpecializedPingpongEEENS5_IJNSA_ILi64EEESG_NSA_ILi128EEEEEENS_12float_e5m2_tENS5_IJlSC_lEEESJ_SK_NS4_8TiledMMAINS4_8MMA_AtomIJNS4_4SM904GMMA30MMA_64x64x32_F32E5M2E5M2_SS_TNILNSO_7ScaleInE1ELSQ_1EEEEEENS4_6LayoutINS5_IJSC_SC_SC_EEENS5_IJNSA_ILi0EEESV_SV_EEEEENS5_IJNS4_10UnderscoreESY_SY_EEEEENS4_13SM90_TMA_LOADENS4_14ComposedLayoutINS4_7SwizzleILi3ELi4ELi3EEENS4_18smem_ptr_flag_bitsILi8EEENST_INS5_IJSB_SH_EEENS5_IJSH_SC_EEEEEEEvNS4_8identityENS4_23SM90_TMA_LOAD_MULTICASTES1A_vS1B_EENS_8epilogue10collective6detail29Sm90TmaWarpSpecializedAdapterINS1F_15DefaultEpilogueISJ_SK_SK_NS1E_6thread17LinearCombinationISJ_Li1EffLNS1J_9ScaleType4KindE0ELNS_15FloatRoundStyleE2ESJ_EENS1_15EpilogueDefaultEEEEEvvEEEEvNT_6ParamsE)
        /*05b4*/ 	.short	0x0210
        /*05b6*/ 	.short	0x0470


	//----- nvinfo : EIATTR_SW_WAR
	.align		4
.L_36:
        /*05b8*/ 	.byte	0x04, 0x36
        /*05ba*/ 	.short	(.L_38 - .L_37)
.L_37:
        /*05bc*/ 	.word	0x00000008
.L_38:


//--------------------- .nv.callgraph             --------------------------
	.section	.nv.callgraph,"",@"SHT_CUDA_CALLGRAPH"
	.align	4
	.sectionentsize	8
	.align		4
        /*0000*/ 	.word	0x00000000
	.align		4
        /*0004*/ 	.word	0xffffffff
	.align		4
        /*0008*/ 	.word	0x00000000
	.align		4
        /*000c*/ 	.word	0xfffffffe
	.align		4
        /*0010*/ 	.word	0x00000000
	.align		4
        /*0014*/ 	.word	0xfffffffd
	.align		4
        /*0018*/ 	.word	0x00000000
	.align		4
        /*001c*/ 	.word	0xfffffffc


//--------------------- .nv.constant4             --------------------------
	.section	.nv.constant4,"a",@progbits
	.align	8
	.align		8
.nv.constant4:
        /*0000*/ 	.dword	_ZN40_INTERNAL_e67ce9eb_4_k_cu_8c682437_278994cuda3std3__45__cpo5beginE
	.align		8
        /*0008*/ 	.dword	_ZN40_INTERNAL_e67ce9eb_4_k_cu_8c682437_278994cuda3std3__45__cpo3endE
	.align		8
        /*0010*/ 	.dword	_ZN40_INTERNAL_e67ce9eb_4_k_cu_8c682437_278994cuda3std3__45__cpo6cbeginE
	.align		8
        /*0018*/ 	.dword	_ZN40_INTERNAL_e67ce9eb_4_k_cu_8c682437_278994cuda3std3__45__cpo4cendE
	.align		8
        /*0020*/ 	.dword	_ZN40_INTERNAL_e67ce9eb_4_k_cu_8c682437_278994cuda3std3__442_GLOBAL__N__e67ce9eb_4_k_cu_8c682437_278996ignoreE
	.align		8
        /*0028*/ 	.dword	_ZN40_INTERNAL_e67ce9eb_4_k_cu_8c682437_278994cuda3std3__419piecewise_constructE
	.align		8
        /*0030*/ 	.dword	_ZN40_INTERNAL_e67ce9eb_4_k_cu_8c682437_278994cuda3std3__48in_placeE
	.align		8
        /*0038*/ 	.dword	_ZN40_INTERNAL_e67ce9eb_4_k_cu_8c682437_278994cuda3std6ranges3__45__cpo4swapE
	.align		8
        /*0040*/ 	.dword	_ZN40_INTERNAL_e67ce9eb_4_k_cu_8c682437_278994cuda3std6ranges3__45__cpo9iter_moveE
	.align		8
        /*0048*/ 	.dword	_ZN40_INTERNAL_e67ce9eb_4_k_cu_8c682437_278994cute7productE
	.align		8
        /*0050*/ 	.dword	_ZN40_INTERNAL_e67ce9eb_4_k_cu_8c682437_278994cute1_E


//--------------------- .text._ZN7cutlass13device_kernelINS_4gemm6kernel13GemmUniversalIN4cute5tupleIJiiiiEEENS1_10collective13CollectiveMmaINS1_37MainloopSm90TmaGmmaWarpSpecializedFP8ILi14ENS5_IJNS4_1CILi8EEENSA_ILi1EEESC_EEENS1_32KernelTmaWarpSpecializedPingpongEEENS5_IJNSA_ILi64EEESG_NSA_ILi128EEEEEENS_12float_e5m2_tENS5_IJlSC_lEEESJ_SK_NS4_8TiledMMAINS4_8MMA_AtomIJNS4_4SM904GMMA30MMA_64x64x32_F32E5M2E5M2_SS_TNILNSO_7ScaleInE1ELSQ_1EEEEEENS4_6LayoutINS5_IJSC_SC_SC_EEENS5_IJNSA_ILi0EEESV_SV_EEEEENS5_IJNS4_10UnderscoreESY_SY_EEEEENS4_13SM90_TMA_LOADENS4_14ComposedLayoutINS4_7SwizzleILi3ELi4ELi3EEENS4_18smem_ptr_flag_bitsILi8EEENST_INS5_IJSB_SH_EEENS5_IJSH_SC_EEEEEEEvNS4_8identityENS4_23SM90_TMA_LOAD_MULTICASTES1A_vS1B_EENS_8epilogue10collective6detail29Sm90TmaWarpSpecializedAdapterINS1F_15DefaultEpilogueISJ_SK_SK_NS1E_6thread17LinearCombinationISJ_Li1EffLNS1J_9ScaleType4KindE0ELNS_15FloatRoundStyleE2ESJ_EENS1_15EpilogueDefaultEEEEEvvEEEEvNT_6ParamsE --------------------------
	.section	.text._ZN7cutlass13device_kernelINS_4gemm6kernel13GemmUniversalIN4cute5tupleIJiiiiEEENS1_10collective13CollectiveMmaINS1_37MainloopSm90TmaGmmaWarpSpecializedFP8ILi14ENS5_IJNS4_1CILi8EEENSA_ILi1EEESC_EEENS1_32KernelTmaWarpSpecializedPingpongEEENS5_IJNSA_ILi64EEESG_NSA_ILi128EEEEEENS_12float_e5m2_tENS5_IJlSC_lEEESJ_SK_NS4_8TiledMMAINS4_8MMA_AtomIJNS4_4SM904GMMA30MMA_64x64x32_F32E5M2E5M2_SS_TNILNSO_7ScaleInE1ELSQ_1EEEEEENS4_6LayoutINS5_IJSC_SC_SC_EEENS5_IJNSA_ILi0EEESV_SV_EEEEENS5_IJNS4_10UnderscoreESY_SY_EEEEENS4_13SM90_TMA_LOADENS4_14ComposedLayoutINS4_7SwizzleILi3ELi4ELi3EEENS4_18smem_ptr_flag_bitsILi8EEENST_INS5_IJSB_SH_EEENS5_IJSH_SC_EEEEEEEvNS4_8identityENS4_23SM90_TMA_LOAD_MULTICASTES1A_vS1B_EENS_8epilogue10collective6detail29Sm90TmaWarpSpecializedAdapterINS1F_15DefaultEpilogueISJ_SK_SK_NS1E_6thread17LinearCombinationISJ_Li1EffLNS1J_9ScaleType4KindE0ELNS_15FloatRoundStyleE2ESJ_EENS1_15EpilogueDefaultEEEEEvvEEEEvNT_6ParamsE,"ax",@progbits
	.align	128
.text._ZN7cutlass13device_kernelINS_4gemm6kernel13GemmUniversalIN4cute5tupleIJiiiiEEENS1_10collective13CollectiveMmaINS1_37MainloopSm90TmaGmmaWarpSpecializedFP8ILi14ENS5_IJNS4_1CILi8EEENSA_ILi1EEESC_EEENS1_32KernelTmaWarpSpecializedPingpongEEENS5_IJNSA_ILi64EEESG_NSA_ILi128EEEEEENS_12float_e5m2_tENS5_IJlSC_lEEESJ_SK_NS4_8TiledMMAINS4_8MMA_AtomIJNS4_4SM904GMMA30MMA_64x64x32_F32E5M2E5M2_SS_TNILNSO_7ScaleInE1ELSQ_1EEEEEENS4_6LayoutINS5_IJSC_SC_SC_EEENS5_IJNSA_ILi0EEESV_SV_EEEEENS5_IJNS4_10UnderscoreESY_SY_EEEEENS4_13SM90_TMA_LOADENS4_14ComposedLayoutINS4_7SwizzleILi3ELi4ELi3EEENS4_18smem_ptr_flag_bitsILi8EEENST_INS5_IJSB_SH_EEENS5_IJSH_SC_EEEEEEEvNS4_8identityENS4_23SM90_TMA_LOAD_MULTICASTES1A_vS1B_EENS_8epilogue10collective6detail29Sm90TmaWarpSpecializedAdapterINS1F_15DefaultEpilogueISJ_SK_SK_NS1E_6thread17LinearCombinationISJ_Li1EffLNS1J_9ScaleType4KindE0ELNS_15FloatRoundStyleE2ESJ_EENS1_15EpilogueDefaultEEEEEvvEEEEvNT_6ParamsE:
        .type           _ZN7cutlass13device_kernelINS_4gemm6kernel13GemmUniversalIN4cute5tupleIJiiiiEEENS1_10collective13CollectiveMmaINS1_37MainloopSm90TmaGmmaWarpSpecializedFP8ILi14ENS5_IJNS4_1CILi8EEENSA_ILi1EEESC_EEENS1_32KernelTmaWarpSpecializedPingpongEEENS5_IJNSA_ILi64EEESG_NSA_ILi128EEEEEENS_12float_e5m2_tENS5_IJlSC_lEEESJ_SK_NS4_8TiledMMAINS4_8MMA_AtomIJNS4_4SM904GMMA30MMA_64x64x32_F32E5M2E5M2_SS_TNILNSO_7ScaleInE1ELSQ_1EEEEEENS4_6LayoutINS5_IJSC_SC_SC_EEENS5_IJNSA_ILi0EEESV_SV_EEEEENS5_IJNS4_10UnderscoreESY_SY_EEEEENS4_13SM90_TMA_LOADENS4_14ComposedLayoutINS4_7SwizzleILi3ELi4ELi3EEENS4_18smem_ptr_flag_bitsILi8EEENST_INS5_IJSB_SH_EEENS5_IJSH_SC_EEEEEEEvNS4_8identityENS4_23SM90_TMA_LOAD_MULTICASTES1A_vS1B_EENS_8epilogue10collective6detail29Sm90TmaWarpSpecializedAdapterINS1F_15DefaultEpilogueISJ_SK_SK_NS1E_6thread17LinearCombinationISJ_Li1EffLNS1J_9ScaleType4KindE0ELNS_15FloatRoundStyleE2ESJ_EENS1_15EpilogueDefaultEEEEEvvEEEEvNT_6ParamsE,@function
        .size           _ZN7cutlass13device_kernelINS_4gemm6kernel13GemmUniversalIN4cute5tupleIJiiiiEEENS1_10collective13CollectiveMmaINS1_37MainloopSm90TmaGmmaWarpSpecializedFP8ILi14ENS5_IJNS4_1CILi8EEENSA_ILi1EEESC_EEENS1_32KernelTmaWarpSpecializedPingpongEEENS5_IJNSA_ILi64EEESG_NSA_ILi128EEEEEENS_12float_e5m2_tENS5_IJlSC_lEEESJ_SK_NS4_8TiledMMAINS4_8MMA_AtomIJNS4_4SM904GMMA30MMA_64x64x32_F32E5M2E5M2_SS_TNILNSO_7ScaleInE1ELSQ_1EEEEEENS4_6LayoutINS5_IJSC_SC_SC_EEENS5_IJNSA_ILi0EEESV_SV_EEEEENS5_IJNS4_10UnderscoreESY_SY_EEEEENS4_13SM90_TMA_LOADENS4_14ComposedLayoutINS4_7SwizzleILi3ELi4ELi3EEENS4_18smem_ptr_flag_bitsILi8EEENST_INS5_IJSB_SH_EEENS5_IJSH_SC_EEEEEEEvNS4_8identityENS4_23SM90_TMA_LOAD_MULTICASTES1A_vS1B_EENS_8epilogue10collective6detail29Sm90TmaWarpSpecializedAdapterINS1F_15DefaultEpilogueISJ_SK_SK_NS1E_6thread17LinearCombinationISJ_Li1EffLNS1J_9ScaleType4KindE0ELNS_15FloatRoundStyleE2ESJ_EENS1_15EpilogueDefaultEEEEEvvEEEEvNT_6ParamsE,(.L_x_167 - _ZN7cutlass13device_kernelINS_4gemm6kernel13GemmUniversalIN4cute5tupleIJiiiiEEENS1_10collective13CollectiveMmaINS1_37MainloopSm90TmaGmmaWarpSpecializedFP8ILi14ENS5_IJNS4_1CILi8EEENSA_ILi1EEESC_EEENS1_32KernelTmaWarpSpecializedPingpongEEENS5_IJNSA_ILi64EEESG_NSA_ILi128EEEEEENS_12float_e5m2_tENS5_IJlSC_lEEESJ_SK_NS4_8TiledMMAINS4_8MMA_AtomIJNS4_4SM904GMMA30MMA_64x64x32_F32E5M2E5M2_SS_TNILNSO_7ScaleInE1ELSQ_1EEEEEENS4_6LayoutINS5_IJSC_SC_SC_EEENS5_IJNSA_ILi0EEESV_SV_EEEEENS5_IJNS4_10UnderscoreESY_SY_EEEEENS4_13SM90_TMA_LOADENS4_14ComposedLayoutINS4_7SwizzleILi3ELi4ELi3EEENS4_18smem_ptr_flag_bitsILi8EEENST_INS5_IJSB_SH_EEENS5_IJSH_SC_EEEEEEEvNS4_8identityENS4_23SM90_TMA_LOAD_MULTICASTES1A_vS1B_EENS_8epilogue10collective6detail29Sm90TmaWarpSpecializedAdapterINS1F_15DefaultEpilogueISJ_SK_SK_NS1E_6thread17LinearCombinationISJ_Li1EffLNS1J_9ScaleType4KindE0ELNS_15FloatRoundStyleE2ESJ_EENS1_15EpilogueDefaultEEEEEvvEEEEvNT_6ParamsE)
        .other          _ZN7cutlass13device_kernelINS_4gemm6kernel13GemmUniversalIN4cute5tupleIJiiiiEEENS1_10collective13CollectiveMmaINS1_37MainloopSm90TmaGmmaWarpSpecializedFP8ILi14ENS5_IJNS4_1CILi8EEENSA_ILi1EEESC_EEENS1_32KernelTmaWarpSpecializedPingpongEEENS5_IJNSA_ILi64EEESG_NSA_ILi128EEEEEENS_12float_e5m2_tENS5_IJlSC_lEEESJ_SK_NS4_8TiledMMAINS4_8MMA_AtomIJNS4_4SM904GMMA30MMA_64x64x32_F32E5M2E5M2_SS_TNILNSO_7ScaleInE1ELSQ_1EEEEEENS4_6LayoutINS5_IJSC_SC_SC_EEENS5_IJNSA_ILi0EEESV_SV_EEEEENS5_IJNS4_10UnderscoreESY_SY_EEEEENS4_13SM90_TMA_LOADENS4_14ComposedLayoutINS4_7SwizzleILi3ELi4ELi3EEENS4_18smem_ptr_flag_bitsILi8EEENST_INS5_IJSB_SH_EEENS5_IJSH_SC_EEEEEEEvNS4_8identityENS4_23SM90_TMA_LOAD_MULTICASTES1A_vS1B_EENS_8epilogue10collective6detail29Sm90TmaWarpSpecializedAdapterINS1F_15DefaultEpilogueISJ_SK_SK_NS1E_6thread17LinearCombinationISJ_Li1EffLNS1J_9ScaleType4KindE0ELNS_15FloatRoundStyleE2ESJ_EENS1_15EpilogueDefaultEEEEEvvEEEEvNT_6ParamsE,@"STO_CUDA_ENTRY STV_DEFAULT"
_ZN7cutlass13device_kernelINS_4gemm6kernel13GemmUniversalIN4cute5tupleIJiiiiEEENS1_10collective13CollectiveMmaINS1_37MainloopSm90TmaGmmaWarpSpecializedFP8ILi14ENS5_IJNS4_1CILi8EEENSA_ILi1EEESC_EEENS1_32KernelTmaWarpSpecializedPingpongEEENS5_IJNSA_ILi64EEESG_NSA_ILi128EEEEEENS_12float_e5m2_tENS5_IJlSC_lEEESJ_SK_NS4_8TiledMMAINS4_8MMA_AtomIJNS4_4SM904GMMA30MMA_64x64x32_F32E5M2E5M2_SS_TNILNSO_7ScaleInE1ELSQ_1EEEEEENS4_6LayoutINS5_IJSC_SC_SC_EEENS5_IJNSA_ILi0EEESV_SV_EEEEENS5_IJNS4_10UnderscoreESY_SY_EEEEENS4_13SM90_TMA_LOADENS4_14ComposedLayoutINS4_7SwizzleILi3ELi4ELi3EEENS4_18smem_ptr_flag_bitsILi8EEENST_INS5_IJSB_SH_EEENS5_IJSH_SC_EEEEEEEvNS4_8identityENS4_23SM90_TMA_LOAD_MULTICASTES1A_vS1B_EENS_8epilogue10collective6detail29Sm90TmaWarpSpecializedAdapterINS1F_15DefaultEpilogueISJ_SK_SK_NS1E_6thread17LinearCombinationISJ_Li1EffLNS1J_9ScaleType4KindE0ELNS_15FloatRoundStyleE2ESJ_EENS1_15EpilogueDefaultEEEEEvvEEEEvNT_6ParamsE:
[----:B------:R-:W-:Y:S01]  /*0000*/  LDC R1, c[0x0][0x28] ;  /* 0x00000a00ff017b82 */ /* 0x000fe20000000800 */
[----:B------:R-:W0:Y:S01]  /*0010*/  S2R R11, SR_TID.X ;  /* 0x00000000000b7919 */ /* 0x000e220000002100 */
[----:B------:R-:W-:Y:S01]  /*0020*/  ELECT P0, URZ, PT ;  /* 0x00000000003f782f */ /* 0x000fe20003800000 */
[----:B------:R-:W-:Y:S01]  /*0030*/  BSSY B0, `(.L_x_0) ;  /* 0x000000f000007945 */ /* 0x000fe20003800000 */
[--C-:B0-----:R-:W-:Y:S02]  /*0040*/  SHF.R.U32.HI R0, RZ, 0x5, R11.reuse ;  /* 0x00000005ff007819 */ /* 0x101fe4000001160b */
[----:B------:R-:W-:-:S03]  /*0050*/  SHF.R.U32.HI R5, RZ, 0x7, R11 ;  /* 0x00000007ff057819 */ /* 0x000fc6000001160b */
[----:B------:R-:W0:Y:S04]  /*0060*/  SHFL.IDX PT, R2, R0, RZ, 0x1f ;  /* 0x00001fff00027589 */ /* 0x000e2800000e0000 */
[----:B------:R1:W2:Y:S01]  /*0070*/  SHFL.IDX PT, R6, R5, RZ, 0x1f ;  /* 0x00001fff05067589 */ /* 0x0002a200000e0000 */
[----:B0-----:R-:W-:-:S13]  /*0080*/  ISETP.NE.OR P0, PT, R2, RZ, !P0 ;  /* 0x000000ff0200720c */ /* 0x001fda0004705670 */
[----:B-12---:R-:W-:Y:S05]  /*0090*/  @P0 BRA `(.L_x_1) ;  /* 0x0000000000200947 */ /* 0x006fea0003800000 */
[----:B------:R-:W-:Y:S02]  /*00a0*/  ULDC.64 UR4, c[0x0][0x198] ;  /* 0x0000660000047ab9 */ /* 0x000fe40000000a00 */
[----:B------:R-:W-:Y:S02]  /*00b0*/  UIADD3 UR6, UP0, UR4, 0xf0, URZ ;  /* 0x000000f004067890 */ /* 0x000fe4000ff1e03f */
[----:B------:R-:W-:Y:S02]  /*00c0*/  UIADD3 UR4, UP1, UR4, 0x1f0, URZ ;  /* 0x000001f004047890 */ /* 0x000fe4000ff3e03f */
[----:B------:R-:W-:Y:S02]  /*00d0*/  UIADD3.X UR7, URZ, UR5, URZ, UP0, !UPT ;  /* 0x000000053f077290 */ /* 0x000fe400087fe43f */
[----:B------:R-:W-:-:S07]  /*00e0*/  UIADD3.X UR5, URZ, UR5, URZ, UP1, !UPT ;  /* 0x000000053f057290 */ /* 0x000fce0008ffe43f */
[----:B------:R0:W-:Y:S02]  /*00f0*/  UTMACCTL.PF [UR6] ;  /* 0x00000000060079b9 */ /* 0x0001e40008040000 */
[----:B------:R0:W-:Y:S02]  /*0100*/  UTMACCTL.PF [UR4] ;  /* 0x00000000040079b9 */ /* 0x0001e40008040000 */
[----:B0-----:R-:W-:Y:S01]  /*0110*/  NOP ;  /* 0x0000000000007918 */ /* 0x001fe20000000000 */
.L_x_1:
[----:B------:R-:W-:Y:S05]  /*0120*/  BSYNC B0 ;  /* 0x0000000000007941 */ /* 0x000fea0003800000 */
.L_x_0:
[----:B------:R-:W0:Y:S01]  /*0130*/  SHFL.IDX PT, R3, R0, RZ, 0x1f ;  /* 0x00001fff00037589 */ /* 0x000e2200000e0000 */
[----:B------:R-:W-:-:S04]  /*0140*/  SHF.R.S32.HI R4, RZ, 0x1f, R11 ;  /* 0x0000001fff047819 */ /* 0x000fc8000001140b */
[----:B------:R-:W-:-:S04]  /*0150*/  LEA.HI R4, R4, R11, RZ, 0x7 ;  /* 0x0000000b04047211 */ /* 0x000fc800078f38ff */
[----:B------:R-:W-:Y:S02]  /*0160*/  LOP3.LUT R4, R4, 0xffffff80, RZ, 0xc0, !PT ;  /* 0xffffff8004047812 */ /* 0x000fe400078ec0ff */
[----:B0-----:R-:W-:-:S13]  /*0170*/  ISETP.NE.AND P0, PT, R3, RZ, PT ;  /* 0x000000ff0300720c */ /* 0x001fda0003f05270 */
[----:B------:R-:W-:Y:S05]  /*0180*/  @P0 BRA `(.L_x_2) ;  /* 0x0000000000b40947 */ /* 0x000fea0003800000 */
[----:B------:R-:W-:Y:S01]  /*0190*/  ELECT P0, URZ, PT ;  /* 0x00000000003f782f */ /* 0x000fe20003800000 */
[----:B------:R-:W-:-:S12]  /*01a0*/  BSSY B0, `(.L_x_2) ;  /* 0x000002b000007945 */ /* 0x000fd80003800000 */
[----:B------:R-:W-:Y:S05]  /*01b0*/  @!P0 BRA `(.L_x_3) ;  /* 0x0000000000a48947 */ /* 0x000fea0003800000 */
[----:B------:R-:W0:Y:S01]  /*01c0*/  S2UR UR8, SR_CgaCtaId ;  /* 0x00000000000879c3 */ /* 0x000e220000008800 */
[----:B------:R-:W-:Y:S01]  /*01d0*/  UMOV UR4, 0x400 ;  /* 0x0000040000047882 */ /* 0x000fe20000000000 */
[----:B------:R-:W-:Y:S01]  /*01e0*/  UMOV UR5, 0x1 ;  /* 0x0000000100057882 */ /* 0x000fe20000000000 */
[----:B------:R-:W-:Y:S02]  /*01f0*/  UMOV UR6, 0x8 ;  /* 0x0000000800067882 */ /* 0x000fe40000000000 */
[----:B------:R-:W-:-:S04]  /*0200*/  UIADD3 UR6, -UR6, 0x100000, URZ ;  /* 0x0010000006067890 */ /* 0x000fc8000fffe13f */
[----:B------:R-:W-:Y:S02]  /*0210*/  USHF.L.U32 UR7, UR6, 0xb, URZ ;  /* 0x0000000b06077899 */ /* 0x000fe4000800063f */
[----:B------:R-:W-:Y:S02]  /*0220*/  USHF.L.U32 UR6, UR6, 0x1, URZ ;  /* 0x0000000106067899 */ /* 0x000fe4000800063f */
[----:B0-----:R-:W-:Y:S02]  /*0230*/  ULEA UR8, UR8, UR4, 0x18 ;  /* 0x0000000408087291 */ /* 0x001fe4000f8ec03f */
[----:B------:R-:W-:-:S04]  /*0240*/  UIADD3 UR4, -UR5, 0x100000, URZ ;  /* 0x0010000005047890 */ /* 0x000fc8000fffe13f */
[----:B------:R-:W-:Y:S02]  /*0250*/  USHF.L.U32 UR5, UR4, 0xb, URZ ;  /* 0x0000000b04057899 */ /* 0x000fe4000800063f */
[----:B------:R-:W-:Y:S01]  /*0260*/  USHF.L.U32 UR4, UR4, 0x1, URZ ;  /* 0x0000000104047899 */ /* 0x000fe2000800063f */
[----:B------:R-:W0:Y:S11]  /*0270*/  FENCE.VIEW.ASYNC.S ;  /* 0x00000000000073c6 */ /* 0x000e360000000000 */
[----:B0-----:R0:W1:Y:S01]  /*0280*/  SYNCS.EXCH.64 URZ, [UR8], UR4 ;  /* 0x00000004083f75b2 */ /* 0x0010620008000100 */
[----:B------:R0:W2:Y:S01]  /*0290*/  SYNCS.EXCH.64 URZ, [UR8+0x70], UR6 ;  /* 0x00007006083f75b2 */ /* 0x0000a20008000100 */
[----:B------:R0:W3:Y:S01]  /*02a0*/  SYNCS.EXCH.64 URZ, [UR8+0x8], UR4 ;  /* 0x00000804083f75b2 */ /* 0x0000e20008000100 */
[----:B------:R0:W4:Y:S01]  /*02b0*/  SYNCS.EXCH.64 URZ, [UR8+0x78], UR6 ;  /* 0x00007806083f75b2 */ /* 0x0001220008000100 */
[----:B------:R0:W0:Y:S01]  /*02c0*/  SYNCS.EXCH.64 URZ, [UR8+0x10], UR4 ;  /* 0x00001004083f75b2 */ /* 0x0000220008000100 */
        /* <DEDUP_REMOVED lines=23> */
[----:B-1234-:R-:W-:Y:S01]  /*0440*/  NOP ;  /* 0x0000000000007918 */ /* 0x01efe20000000000 */
.L_x_3:
[----:B0-----:R-:W-:Y:S05]  /*0450*/  BSYNC B0 ;  /* 0x0000000000007941 */ /* 0x001fea0003800000 */
.L_x_2:
[----:B------:R-:W-:Y:S01]  /*0460*/  IMAD.IADD R10, R11, 0x1, -R4 ;  /* 0x000000010b0a7824 */ /* 0x000fe200078e0a04 */
[----:B------:R-:W0:Y:S01]  /*0470*/  SHFL.IDX PT, R13, R0, RZ, 0x1f ;  /* 0x00001fff000d7589 */ /* 0x000e2200000e0000 */
[----:B------:R-:W1:Y:S01]  /*0480*/  S2UR UR13, SR_CTAID.X ;  /* 0x00000000000d79c3 */ /* 0x000e620000002500 */
[----:B------:R-:W-:Y:S02]  /*0490*/  SHF.R.S32.HI R8, RZ, 0x1f, R3 ;  /* 0x0000001fff087819 */ /* 0x000fe40000011403 */
[----:B------:R-:W-:Y:S01]  /*04a0*/  ELECT P0, URZ, PT ;  /* 0x00000000003f782f */ /* 0x000fe20003800000 */
[----:B------:R1:W2:Y:S01]  /*04b0*/  SHFL.IDX PT, R9, R0, RZ, 0x1f ;  /* 0x00001fff00097589 */ /* 0x0002a200000e0000 */
[----:B------:R-:W-:Y:S02]  /*04c0*/  SHF.R.S32.HI R19, RZ, 0x1f, R10 ;  /* 0x0000001fff137819 */ /* 0x000fe4000001140a */
[----:B------:R-:W-:Y:S02]  /*04d0*/  ELECT P1, URZ, PT ;  /* 0x00000000003f782f */ /* 0x000fe40003820000 */
[----:B------:R-:W-:Y:S01]  /*04e0*/  LEA.HI R8, R8, R3, RZ, 0x2 ;  /* 0x0000000308087211 */ /* 0x000fe200078f10ff */
[----:B------:R-:W3:Y:S01]  /*04f0*/  S2R R16, SR_CTAID.Y ;  /* 0x0000000000107919 */ /* 0x000ee20000002600 */
[----:B------:R-:W-:Y:S01]  /*0500*/  LEA.HI R4, R19, R10, RZ, 0x3 ;  /* 0x0000000a13047211 */ /* 0x000fe200078f18ff */
[----:B------:R-:W4:Y:S01]  /*0510*/  LDC R12, c[0x0][0x140] ;  /* 0x00005000ff0c7b82 */ /* 0x000f220000000800 */
[----:B------:R-:W-:Y:S01]  /*0520*/  LOP3.LUT R8, R8, 0x3ffffffc, RZ, 0xc0, !PT ;  /* 0x3ffffffc08087812 */ /* 0x000fe200078ec0ff */
[----:B------:R-:W-:Y:S01]  /*0530*/  ULDC UR4, c[0x0][0x150] ;  /* 0x0000540000047ab9 */ /* 0x000fe20000000800 */
[--C-:B------:R-:W-:Y:S01]  /*0540*/  SHF.R.S32.HI R7, RZ, 0x3, R4.reuse ;  /* 0x00000003ff077819 */ /* 0x100fe20000011404 */
[----:B------:R-:W-:Y:S01]  /*0550*/  UMOV UR12, 0x80 ;  /* 0x00000080000c7882 */ /* 0x000fe20000000000 */
[----:B------:R-:W-:Y:S01]  /*0560*/  SHF.R.S32.HI R4, RZ, 0x1f, R4 ;  /* 0x0000001fff047819 */ /* 0x000fe20000011404 */
[----:B------:R-:W-:Y:S01]  /*0570*/  NOP ;  /* 0x0000000000007918 */ /* 0x000fe20000000000 */
[----:B------:R-:W-:Y:S01]  /*0580*/  NOP ;  /* 0x0000000000007918 */ /* 0x000fe20000000000 */
[----:B------:R-:W5:Y:S01]  /*0590*/  LDC R25, c[0x0][0x148] ;  /* 0x00005200ff197b82 */ /* 0x000f620000000800 */
[----:B------:R-:W-:Y:S01]  /*05a0*/  LEA.HI R4, R4, R7, RZ, 0x2 ;  /* 0x0000000704047211 */ /* 0x000fe200078f10ff */
[C---:B------:R-:W-:Y:S01]  /*05b0*/  VIADD R40, R6.reuse, 0xffffffff ;  /* 0xffffffff06287836 */ /* 0x040fe20000000000 */
[----:B------:R-:W-:-:S02]  /*05c0*/  ISETP.NE.AND P5, PT, R6, RZ, PT ;  /* 0x000000ff0600720c */ /* 0x000fc40003fa5270 */
[----:B------:R-:W-:Y:S02]  /*05d0*/  LOP3.LUT R4, R4, 0xfffffffc, RZ, 0xc0, !PT ;  /* 0xfffffffc04047812 */ /* 0x000fe400078ec0ff */
[----:B0-----:R-:W-:Y:S01]  /*05e0*/  ISETP.NE.OR P0, PT, R13, RZ, !P0 ;  /* 0x000000ff0d00720c */ /* 0x001fe20004705670 */
[----:B------:R-:W-:Y:S01]  /*05f0*/  IMAD.MOV.U32 R13, RZ, RZ, 0x1 ;  /* 0x00000001ff0d7424 */ /* 0x000fe200078e00ff */
[----:B-1----:R-:W-:Y:S01]  /*0600*/  I2FP.F32.U32 R0, UR13 ;  /* 0x0000000d00007c45 */ /* 0x002fe20008201000 */
[----:B------:R-:W-:Y:S01]  /*0610*/  IMAD.IADD R4, R7, 0x1, -R4 ;  /* 0x0000000107047824 */ /* 0x000fe200078e0a04 */
[----:B--2---:R-:W-:Y:S01]  /*0620*/  ISETP.NE.OR P1, PT, R9, RZ, !P1 ;  /* 0x000000ff0900720c */ /* 0x004fe20004f25670 */
[----:B------:R-:W-:Y:S01]  /*0630*/  IMAD.IADD R7, R3, 0x1, -R8 ;  /* 0x0000000103077824 */ /* 0x000fe200078e0a08 */
[----:B------:R-:W-:Y:S01]  /*0640*/  SHF.R.S32.HI R3, RZ, 0x1f, R2 ;  /* 0x0000001fff037819 */ /* 0x000fe20000011402 */
[----:B------:R-:W-:Y:S01]  /*0650*/  FMUL R0, R0, UR4 ;  /* 0x0000000400007c20 */ /* 0x000fe20008400000 */
[----:B------:R-:W0:Y:S01]  /*0660*/  LDC R9, c[0x0][0x144] ;  /* 0x00005100ff097b82 */ /* 0x000e220000000800 */
[----:B------:R-:W-:Y:S01]  /*0670*/  IMAD R4, R7, 0x4, R4 ;  /* 0x0000000407047824 */ /* 0x000fe200078e0204 */
[----:B------:R-:W-:Y:S01]  /*0680*/  LEA.HI R3, R3, R2, RZ, 0x2 ;  /* 0x0000000203037211 */ /* 0x000fe200078f10ff */
[----:B------:R-:W-:Y:S01]  /*0690*/  ULDC UR4, c[0x0][0x154] ;  /* 0x0000550000047ab9 */ /* 0x000fe20000000800 */
[----:B----4-:R-:W-:Y:S01]  /*06a0*/  ISETP.EQ.U32.AND P2, PT, R12, 0x1, PT ;  /* 0x000000010c00780c */ /* 0x010fe20003f42070 */
[C---:B------:R-:W-:Y:S01]  /*06b0*/  IMAD.SHL.U32 R7, R4.reuse, 0x4, RZ ;  /* 0x0000000404077824 */ /* 0x040fe200078e00ff */
[----:B------:R-:W-:Y:S01]  /*06c0*/  VOTEU.ALL UP0, P0 ;  /* 0x00000000003f7886 */ /* 0x000fe20000000000 */
[----:B------:R-:W1:Y:S01]  /*06d0*/  F2I.U32.TRUNC.NTZ R0, R0 ;  /* 0x0000000000007305 */ /* 0x000e62000020f000 */
[----:B------:R-:W-:Y:S01]  /*06e0*/  LOP3.LUT R3, R3, 0xfffffffc, RZ, 0xc0, !PT ;  /* 0xfffffffc03037812 */ /* 0x000fe200078ec0ff */
[----:B------:R-:W-:Y:S01]  /*06f0*/  VOTEU.ALL UP1, P1 ;  /* 0x00000000003f7886 */ /* 0x000fe20000820000 */
[----:B------:R-:W-:Y:S01]  /*0700*/  LOP3.LUT R12, R4, 0xc, R7, 0x78, !PT ;  /* 0x0000000c040c7812 */ /* 0x000fe200078e7807 */
[----:B------:R-:W2:Y:S01]  /*0710*/  @!UP0 S2UR UR7, SR_CgaCtaId ;  /* 0x00000000000789c3 */ /* 0x000ea20000008800 */
[----:B------:R4:W5:Y:S01]  /*0720*/  SHFL.IDX PT, R8, R5, RZ, 0x1f ;  /* 0x00001fff05087589 */ /* 0x00096200000e0000 */
[----:B------:R-:W-:Y:S01]  /*0730*/  IMAD.IADD R18, R2, 0x1, -R3 ;  /* 0x0000000102127824 */ /* 0x000fe200078e0a03 */
[----:B---3--:R-:W-:Y:S01]  /*0740*/  I2FP.F32.U32 R2, R16 ;  /* 0x0000001000027245 */ /* 0x008fe20000201000 */
[----:B------:R-:W-:Y:S01]  /*0750*/  @!UP0 UMOV UR6, 0x400 ;  /* 0x0000040000068882 */ /* 0x000fe20000000000 */
[----:B------:R-:W-:Y:S01]  /*0760*/  SHF.R.S32.HI R3, RZ, 0x1f, R12 ;  /* 0x0000001fff037819 */ /* 0x000fe2000001140c */
[----:B------:R-:W-:Y:S01]  /*0770*/  @!UP1 UMOV UR9, 0x400 ;  /* 0x0000040000099882 */ /* 0x000fe20000000000 */
[----:B------:R-:W-:Y:S01]  /*0780*/  VOTEU.ALL UP2, P1 ;  /* 0x00000000003f7886 */ /* 0x000fe20000840000 */
[----:B------:R-:W3:Y:S01]  /*0790*/  @!UP1 S2UR UR10, SR_CgaCtaId ;  /* 0x00000000000a99c3 */ /* 0x000ee20000008800 */
[----:B------:R-:W-:Y:S01]  /*07a0*/  LEA.HI R3, R3, R12, RZ, 0x3 ;  /* 0x0000000c03037211 */ /* 0x000fe200078f18ff */
[----:B------:R-:W-:Y:S01]  /*07b0*/  FMUL R2, R2, UR4 ;  /* 0x0000000402027c20 */ /* 0x000fe20008400000 */
[----:B-1----:R-:W-:Y:S01]  /*07c0*/  IMAD.MOV R0, RZ, RZ, -R0 ;  /* 0x000000ffff007224 */ /* 0x002fe200078e0a00 */
[----:B------:R-:W-:Y:S01]  /*07d0*/  UMOV UR4, 0x20 ;  /* 0x0000002000047882 */ /* 0x000fe20000000000 */
[----:B----4-:R-:W-:Y:S01]  /*07e0*/  LOP3.LUT R5, R3, 0xfffffff8, RZ, 0xc0, !PT ;  /* 0xfffffff803057812 */ /* 0x010fe200078ec0ff */
[----:B------:R-:W-:-:S04]  /*07f0*/  @!UP0 UIADD3 UR4, -UR4, 0x100000, URZ ;  /* 0x0010000004048890 */ /* 0x000fc8000fffe13f */
[----:B------:R-:W-:Y:S02]  /*0800*/  @!UP0 USHF.L.U32 UR5, UR4, 0xb, URZ ;  /* 0x0000000b04058899 */ /* 0x000fe4000800063f */
[----:B------:R-:W-:Y:S01]  /*0810*/  @!UP0 USHF.L.U32 UR4, UR4, 0x1, URZ ;  /* 0x0000000104048899 */ /* 0x000fe2000800063f */
[----:B0-----:R-:W-:Y:S01]  /*0820*/  IMAD R24, R9, R0, UR13 ;  /* 0x0000000d09187e24 */ /* 0x001fe2000f8e0200 */
[----:B------:R-:W0:Y:S01]  /*0830*/  F2I.U32.TRUNC.NTZ R2, R2 ;  /* 0x0000000200027305 */ /* 0x000e22000020f000 */
[----:B------:R-:W-:Y:S01]  /*0840*/  VOTEU.ALL UP3, P1 ;  /* 0x00000000003f7886 */ /* 0x000fe20000860000 */
[----:B------:R-:W-:Y:S01]  /*0850*/  IMAD.IADD R5, R12, 0x1, -R5 ;  /* 0x000000010c057824 */ /* 0x000fe200078e0a05 */
[----:B------:R-:W-:Y:S01]  /*0860*/  VOTEU.ALL UP4, P1 ;  /* 0x00000000003f7886 */ /* 0x000fe20000880000 */
[----:B------:R-:W-:Y:S01]  /*0870*/  VOTEU.ALL UP5, P1 ;  /* 0x00000000003f7886 */ /* 0x000fe200008a0000 */
[C---:B------:R-:W-:Y:S02]  /*0880*/  ISETP.NE.AND P1, PT, R18.reuse, 0x3, PT ;  /* 0x000000031200780c */ /* 0x040fe40003f25270 */
[----:B------:R-:W-:Y:S01]  /*0890*/  ISETP.NE.AND P3, PT, R5, R24, PT ;  /* 0x000000180500720c */ /* 0x000fe20003f65270 */
[----:B--2---:R-:W-:Y:S01]  /*08a0*/  @!UP0 ULEA UR8, UR7, UR6, 0x18 ;  /* 0x0000000607088291 */ /* 0x004fe2000f8ec03f */
[----:B------:R-:W-:Y:S01]  /*08b0*/  ISETP.EQ.OR P1, PT, R18, RZ, !P1 ;  /* 0x000000ff1200720c */ /* 0x000fe20004f22670 */
[----:B------:R-:W-:-:S04]  /*08c0*/  @!UP1 UIADD3 UR6, -UR12, 0x100000, URZ ;  /* 0x001000000c069890 */ /* 0x000fc8000fffe13f */
[----:B------:R-:W-:Y:S02]  /*08d0*/  @!UP1 USHF.L.U32 UR7, UR6, 0xb, URZ ;  /* 0x0000000b06079899 */ /* 0x000fe4000800063f */
[----:B------:R-:W-:Y:S01]  /*08e0*/  @!UP1 USHF.L.U32 UR6, UR6, 0x1, URZ ;  /* 0x0000000106069899 */ /* 0x000fe2000800063f */
[----:B------:R-:W-:Y:S01]  /*08f0*/  ISETP.GE.U32.AND P6, PT, R40, 0x2, PT ;  /* 0x000000022800780c */ /* 0x000fe20003fc6070 */
[----:B------:R-:W-:Y:S01]  /*0900*/  VOTEU.ALL UP0, P0 ;  /* 0x00000000003f7886 */ /* 0x000fe20000000000 */
[----:B------:R-:W-:Y:S01]  /*0910*/  ISETP.EQ.AND P1, PT, R6, RZ, P1 ;  /* 0x000000ff0600720c */ /* 0x000fe20000f22270 */
[----:B0-----:R-:W-:Y:S01]  /*0920*/  IMAD.MOV R26, RZ, RZ, -R2 ;  /* 0x000000ffff1a7224 */ /* 0x001fe200078e0a02 */
[----:B---3--:R-:W-:Y:S02]  /*0930*/  @!UP1 ULEA UR9, UR10, UR9, 0x18 ;  /* 0x000000090a099291 */ /* 0x008fe4000f8ec03f */
[----:B------:R-:W-:Y:S01]  /*0940*/  SEL R7, RZ, 0x1, !P1 ;  /* 0x00000001ff077807 */ /* 0x000fe20004800000 */
[----:B------:R-:W-:Y:S01]  /*0950*/  VOTEU.ALL UP1, P0 ;  /* 0x00000000003f7886 */ /* 0x000fe20000020000 */
[----:B-----5:R-:W-:Y:S01]  /*0960*/  IMAD R0, R25, R26, R16 ;  /* 0x0000001a19007224 */ /* 0x020fe200078e0210 */
[----:B------:R-:W-:Y:S01]  /*0970*/  @P3 SHF.R.S32.HI R3, RZ, 0x3, R3 ;  /* 0x00000003ff033819 */ /* 0x000fe20000011403 */
[----:B------:R-:W0:Y:S02]  /*0980*/  FENCE.VIEW.ASYNC.S ;  /* 0x00000000000073c6 */ /* 0x000e240000000000 */
[----:B0-----:R0:W1:Y:S01]  /*0990*/  @!UP0 SYNCS.EXCH.64 URZ, [UR8+0x110], UR4 ;  /* 0x00011004083f85b2 */ /* 0x0010620008000100 */
[----:B------:R-:W-:-:S02]  /*09a0*/  LOP3.LUT P0, RZ, R10, 0x7, RZ, 0xc0, !PT ;  /* 0x000000070aff7812 */ /* 0x000fc4000780c0ff */
[----:B------:R-:W-:Y:S02]  /*09b0*/  @P3 ISETP.NE.AND P4, PT, R3, R0, PT ;  /* 0x000000000300320c */ /* 0x000fe40003f85270 */
[----:B------:R-:W-:Y:S02]  /*09c0*/  ISETP.LT.U32.AND P0, PT, R12, 0x8, !P0 ;  /* 0x000000080c00780c */ /* 0x000fe40004701070 */
[----:B------:R-:W-:Y:S02]  /*09d0*/  @P3 SEL R13, RZ, 0x1, P4 ;  /* 0x00000001ff0d3807 */ /* 0x000fe40002000000 */
[----:B------:R-:W-:Y:S02]  /*09e0*/  SEL R0, RZ, 0x1, !P0 ;  /* 0x00000001ff007807 */ /* 0x000fe40004000000 */
[----:B------:R-:W-:Y:S02]  /*09f0*/  R2UR UR11, R8 ;  /* 0x00000000080b72ca */ /* 0x000fe400000e0000 */
[----:B------:R-:W-:-:S02]  /*0a00*/  LOP3.LUT R13, R13, R0, RZ, 0xc0, !PT ;  /* 0x000000000d0d7212 */ /* 0x000fc400078ec0ff */
[----:B------:R-:W-:Y:S01]  /*0a10*/  SEL R7, R7, 0x2, P6 ;  /* 0x0000000207077807 */ /* 0x000fe20003000000 */
[----:B------:R0:W2:Y:S01]  /*0a20*/  @!UP1 SYNCS.EXCH.64 URZ, [UR8+0x118], UR4 ;  /* 0x00011804083f95b2 */ /* 0x0000a20008000100 */
[----:B------:R-:W-:Y:S01]  /*0a30*/  NOP ;  /* 0x0000000000007918 */ /* 0x000fe20000000000 */
[----:B------:R0:W3:Y:S01]  /*0a40*/  @!UP2 SYNCS.EXCH.64 URZ, [UR9+0xf0], UR6 ;  /* 0x0000f006093fa5b2 */ /* 0x0000e20008000100 */
[----:B------:R0:W4:Y:S01]  /*0a50*/  @!UP3 SYNCS.EXCH.64 URZ, [UR9+0xf8], UR6 ;  /* 0x0000f806093fb5b2 */ /* 0x0001220008000100 */
[----:B------:R0:W0:Y:S01]  /*0a60*/  @!UP4 SYNCS.EXCH.64 URZ, [UR9+0x100], UR6 ;  /* 0x00010006093fc5b2 */ /* 0x0000220008000100 */
[----:B------:R0:W0:Y:S01]  /*0a70*/  @!UP5 SYNCS.EXCH.64 URZ, [UR9+0x108], UR6 ;  /* 0x00010806093fd5b2 */ /* 0x0000220008000100 */
[----:B------:R-:W-:Y:S01]  /*0a80*/  NOP ;  /* 0x0000000000007918 */ /* 0x000fe20000000000 */
[----:B------:R-:W-:Y:S05]  /*0a90*/  @!P2 BRA `(.L_x_4) ;  /* 0x000000000008a947 */ /* 0x000fea0003800000 */
[----:B01234-:R-:W-:Y:S01]  /*0aa0*/  UCGABAR_ARV ;  /* 0x00000000000079c7 */ /* 0x01ffe20008000000 */
[----:B------:R-:W-:Y:S05]  /*0ab0*/  BRA `(.L_x_5) ;  /* 0x0000000000047947 */ /* 0x000fea0003800000 */
.L_x_4:
[----:B01234-:R-:W-:Y:S01]  /*0ac0*/  NOP ;  /* 0x0000000000007918 */ /* 0x01ffe20000000000 */
.L_x_5:
[----:B------:R-:W-:Y:S01]  /*0ad0*/  ULDC.64 UR4, c[0x0][0x598] ;  /* 0x0001660000047ab9 */ /* 0x000fe20000000a00 */
[----:B------:R-:W-:Y:S01]  /*0ae0*/  ULDC.64 UR20, c[0x0][0x208] ;  /* 0x0000820000147ab9 */ /* 0x000fe20000000a00 */
[----:B------:R-:W-:-:S04]  /*0af0*/  ISETP.NE.U32.AND P0, PT, RZ, UR4, PT ;  /* 0x00000004ff007c0c */ /* 0x000fc8000bf05070 */
[----:B------:R-:W-:-:S13]  /*0b00*/  ISETP.NE.AND.EX P0, PT, RZ, UR5, PT, P0 ;  /* 0x00000005ff007c0c */ /* 0x000fda000bf05300 */
[----:B------:R-:W-:Y:S05]  /*0b10*/  @!P0 BRA `(.L_x_6) ;  /* 0x00000000001c8947 */ /* 0x000fea0003800000 */
[----:B------:R-:W0:Y:S02]  /*0b20*/  LDC.64 R2, c[0x0][0x598] ;  /* 0x00016600ff027b82 */ /* 0x000e240000000a00 */
[----:B0-----:R-:W2:Y:S02]  /*0b30*/  LDG.E.64 R2, desc[UR20][R2.64] ;  /* 0x0000001402027981 */ /* 0x001ea4000c1e1b00 */
[----:B--2---:R-:W-:-:S04]  /*0b40*/  ISETP.NE.U32.AND P0, PT, R2, RZ, PT ;  /* 0x000000ff0200720c */ /* 0x004fc80003f05070 */
[----:B------:R-:W-:-:S13]  /*0b50*/  ISETP.NE.AND.EX P0, PT, R3, RZ, PT, P0 ;  /* 0x000000ff0300720c */ /* 0x000fda0003f05300 */
[----:B------:R-:W-:Y:S05]  /*0b60*/  @!P0 BRA `(.L_x_6) ;  /* 0x0000000000088947 */ /* 0x000fea0003800000 */
[----:B------:R0:W5:Y:S01]  /*0b70*/  LD.E R14, desc[UR20][R2.64] ;  /* 0x00000014020e7980 */ /* 0x000162000c101900 */
[----:B------:R-:W-:Y:S05]  /*0b80*/  BRA `(.L_x_7) ;  /* 0x0000000000207947 */ /* 0x000fea0003800000 */
.L_x_6:
[----:B------:R-:W-:Y:S02]  /*0b90*/  ULDC.64 UR4, c[0x0][0x588] ;  /* 0x0001620000047ab9 */ /* 0x000fe40000000a00 */
[----:B------:R-:W-:-:S04]  /*0ba0*/  ISETP.NE.U32.AND P0, PT, RZ, UR4, PT ;  /* 0x00000004ff007c0c */ /* 0x000fc8000bf05070 */
[----:B------:R-:W-:-:S13]  /*0bb0*/  ISETP.NE.AND.EX P0, PT, RZ, UR5, PT, P0 ;  /* 0x00000005ff007c0c */ /* 0x000fda000bf05300 */
[----:B------:R-:W-:Y:S05]  /*0bc0*/  @!P0 BRA `(.L_x_8) ;  /* 0x00000000000c8947 */ /* 0x000fea0003800000 */
[----:B------:R-:W0:Y:S02]  /*0bd0*/  LDC.64 R14, c[0x0][0x588] ;  /* 0x00016200ff0e7b82 */ /* 0x000e240000000a00 */
[----:B0-----:R1:W5:Y:S01]  /*0be0*/  LDG.E R14, desc[UR20][R14.64] ;  /* 0x000000140e0e7981 */ /* 0x001362000c1e1900 */
[----:B------:R-:W-:Y:S05]  /*0bf0*/  BRA `(.L_x_7) ;  /* 0x0000000000047947 */ /* 0x000fea0003800000 */
.L_x_8:
[----:B------:R-:W2:Y:S02]  /*0c00*/  LDC R14, c[0x0][0x580] ;  /* 0x00016000ff0e7b82 */ /* 0x000ea40000000800 */
.L_x_7:
[----:B------:R-:W-:Y:S02]  /*0c10*/  ULDC.64 UR4, c[0x0][0x5a0] ;  /* 0x0001680000047ab9 */ /* 0x000fe40000000a00 */
[----:B------:R-:W-:-:S04]  /*0c20*/  ISETP.NE.U32.AND P0, PT, RZ, UR4, PT ;  /* 0x00000004ff007c0c */ /* 0x000fc8000bf05070 */
[----:B------:R-:W-:-:S13]  /*0c30*/  ISETP.NE.AND.EX P0, PT, RZ, UR5, PT, P0 ;  /* 0x00000005ff007c0c */ /* 0x000fda000bf05300 */
[----:B------:R-:W-:Y:S05]  /*0c40*/  @!P0 BRA `(.L_x_9) ;  /* 0x00000000001c8947 */ /* 0x000fea0003800000 */
[----:B0-----:R-:W0:Y:S02]  /*0c50*/  LDC.64 R2, c[0x0][0x5a0] ;  /* 0x00016800ff027b82 */ /* 0x001e240000000a00 */
[----:B0-----:R-:W3:Y:S02]  /*0c60*/  LDG.E.64 R2, desc[UR20][R2.64] ;  /* 0x0000001402027981 */ /* 0x001ee4000c1e1b00 */
[----:B---3--:R-:W-:-:S04]  /*0c70*/  ISETP.NE.U32.AND P0, PT, R2, RZ, PT ;  /* 0x000000ff0200720c */ /* 0x008fc80003f05070 */
[----:B------:R-:W-:-:S13]  /*0c80*/  ISETP.NE.AND.EX P0, PT, R3, RZ, PT, P0 ;  /* 0x000000ff0300720c */ /* 0x000fda0003f05300 */
[----:B------:R-:W-:Y:S05]  /*0c90*/  @!P0 BRA `(.L_x_9) ;  /* 0x0000000000088947 */ /* 0x000fea0003800000 */
[----:B-1----:R0:W5:Y:S01]  /*0ca0*/  LD.E R15, desc[UR20][R2.64] ;  /* 0x00000014020f7980 */ /* 0x002162000c101900 */
[----:B------:R-:W-:Y:S05]  /*0cb0*/  BRA `(.L_x_10) ;  /* 0x0000000000207947 */ /* 0x000fea0003800000 */
.L_x_9:
[----:B------:R-:W-:Y:S02]  /*0cc0*/  ULDC.64 UR4, c[0x0][0x590] ;  /* 0x0001640000047ab9 */ /* 0x000fe40000000a00 */
[----:B------:R-:W-:-:S04]  /*0cd0*/  ISETP.NE.U32.AND P0, PT, RZ, UR4, PT ;  /* 0x00000004ff007c0c */ /* 0x000fc8000bf05070 */
[----:B------:R-:W-:-:S13]  /*0ce0*/  ISETP.NE.AND.EX P0, PT, RZ, UR5, PT, P0 ;  /* 0x00000005ff007c0c */ /* 0x000fda000bf05300 */
[----:B------:R-:W-:Y:S05]  /*0cf0*/  @!P0 BRA `(.L_x_11) ;  /* 0x00000000000c8947 */ /* 0x000fea0003800000 */
[----:B0-----:R-:W1:Y:S02]  /*0d00*/  LDC.64 R2, c[0x0][0x590] ;  /* 0x00016400ff027b82 */ /* 0x001e640000000a00 */
[----:B-1----:R1:W5:Y:S01]  /*0d10*/  LDG.E R15, desc[UR20][R2.64] ;  /* 0x00000014020f7981 */ /* 0x002362000c1e1900 */
[----:B------:R-:W-:Y:S05]  /*0d20*/  BRA `(.L_x_10) ;  /* 0x0000000000047947 */ /* 0x000fea0003800000 */
.L_x_11:
[----:B-1----:R-:W3:Y:S02]  /*0d30*/  LDC R15, c[0x0][0x584] ;  /* 0x00016100ff0f7b82 */ /* 0x002ee40000000800 */
.L_x_10:
[----:B------:R-:W4:Y:S01]  /*0d40*/  LDC R0, c[0x0][0x65c] ;  /* 0x00019700ff007b82 */ /* 0x000f220000000800 */
[----:B------:R-:W-:Y:S01]  /*0d50*/  ULDC UR8, c[0x0][0x28c] ;  /* 0x0000a30000087ab9 */ /* 0x000fe20000000800 */
[----:B------:R-:W-:Y:S01]  /*0d60*/  ISETP.NE.AND P0, PT, R6, 0x2, PT ;  /* 0x000000020600780c */ /* 0x000fe20003f05270 */
[----:B------:R-:W-:Y:S01]  /*0d70*/  UIADD3 UR8, UR8, 0x7f, URZ ;  /* 0x0000007f08087890 */ /* 0x000fe2000fffe03f */
[----:B------:R-:W-:Y:S01]  /*0d80*/  IMAD.U32 R4, RZ, RZ, UR13 ;  /* 0x0000000dff047e24 */ /* 0x000fe2000f8e00ff */
[----:B------:R-:W-:Y:S01]  /*0d90*/  UMOV UR5, URZ ;  /* 0x0000003f00057c82 */ /* 0x000fe20008000000 */
[----:B------:R-:W-:Y:S01]  /*0da0*/  UMOV UR4, URZ ;  /* 0x0000003f00047c82 */ /* 0x000fe20008000000 */
[----:B------:R-:W-:-:S04]  /*0db0*/  USHF.R.S32.HI UR9, URZ, 0x1f, UR8 ;  /* 0x0000001f3f097899 */ /* 0x000fc80008011408 */
[----:B------:R-:W-:Y:S01]  /*0dc0*/  ULEA.HI UR9, UR9, UR8, URZ, 0x7 ;  /* 0x0000000809097291 */ /* 0x000fe2000f8f383f */
[----:B----4-:R-:W-:-:S13]  /*0dd0*/  ISETP.NE.AND P4, PT, R0, 0x1, PT ;  /* 0x000000010000780c */ /* 0x010fda0003f85270 */
[----:B01----:R-:W0:Y:S01]  /*0de0*/  @P4 LDC R3, c[0x0][0x10] ;  /* 0x00000400ff034b82 */ /* 0x003e220000000800 */
[----:B------:R-:W-:Y:S02]  /*0df0*/  @P4 IMAD.MOV.U32 R17, RZ, RZ, RZ ;  /* 0x000000ffff114224 */ /* 0x000fe400078e00ff */
[----:B------:R-:W-:-:S05]  /*0e00*/  @P4 IMAD.MOV.U32 R5, RZ, RZ, RZ ;  /* 0x000000ffff054224 */ /* 0x000fca00078e00ff */
[----:B------:R-:W1:Y:S01]  /*0e10*/  @!P4 LDC R9, c[0x0][0xc] ;  /* 0x00000300ff09cb82 */ /* 0x000e620000000800 */
[----:B------:R-:W-:Y:S01]  /*0e20*/  ULDC UR6, c[0x0][0xc] ;  /* 0x0000030000067ab9 */ /* 0x000fe20000000800 */
[----:B------:R-:W-:Y:S02]  /*0e30*/  ULDC UR7, c[0x0][0x10] ;  /* 0x0000040000077ab9 */ /* 0x000fe40000000800 */
[----:B------:R-:W-:-:S04]  /*0e40*/  UIMAD.WIDE.U32 UR6, UR6, UR7, URZ ;  /* 0x00000007060672a5 */ /* 0x000fc8000f8e003f */
[----:B------:R-:W4:Y:S01]  /*0e50*/  LDC R8, c[0x0][0x14] ;  /* 0x00000500ff087b82 */ /* 0x000f220000000800 */
[----:B0-----:R-:W-:Y:S01]  /*0e60*/  @P4 IMAD.WIDE.U32 R2, R3, UR13, R16 ;  /* 0x0000000d03024c25 */ /* 0x001fe2000f8e0010 */
[----:B------:R-:W-:-:S03]  /*0e70*/  USHF.R.S32.HI UR13, URZ, 0x7, UR9 ;  /* 0x000000073f0d7899 */ /* 0x000fc60008011409 */
[----:B------:R-:W-:Y:S02]  /*0e80*/  @P4 IMAD.IADD R3, R3, 0x1, R5 ;  /* 0x0000000103034824 */ /* 0x000fe400078e0205 */
[----:B------:R-:W-:Y:S02]  /*0e90*/  IMAD.MOV.U32 R5, RZ, RZ, RZ ;  /* 0x000000ffff057224 */ /* 0x000fe400078e00ff */
[----:B-1----:R-:W-:-:S04]  /*0ea0*/  @!P4 IMAD.WIDE.U32 R4, R16, R9, R4 ;  /* 0x000000091004c225 */ /* 0x002fc800078e0004 */
[----:B------:R-:W-:Y:S02]  /*0eb0*/  @!P4 IMAD.MOV.U32 R2, RZ, RZ, R4 ;  /* 0x000000ffff02c224 */ /* 0x000fe400078e0004 */
[C---:B----4-:R-:W-:Y:S02]  /*0ec0*/  IMAD R21, R8.reuse, UR7, RZ ;  /* 0x0000000708157c24 */ /* 0x050fe4000f8e02ff */
[----:B------:R-:W-:Y:S01]  /*0ed0*/  IMAD.WIDE.U32 R8, R8, UR6, RZ ;  /* 0x0000000608087c25 */ /* 0x000fe2000f8e00ff */
[----:B------:R-:W-:-:S03]  /*0ee0*/  ULDC.64 UR6, c[0x0][0x650] ;  /* 0x0001940000067ab9 */ /* 0x000fc60000000a00 */
[----:B------:R-:W-:Y:S02]  /*0ef0*/  @!P4 IMAD.MOV.U32 R3, RZ, RZ, R5 ;  /* 0x000000ffff03c224 */ /* 0x000fe400078e0005 */
[----:B------:R-:W-:Y:S01]  /*0f00*/  IMAD.IADD R0, R9, 0x1, R21 ;  /* 0x0000000109007824 */ /* 0x000fe200078e0215 */
[----:B------:R-:W-:Y:S06]  /*0f10*/  @P0 BRA `(.L_x_12) ;  /* 0x0000000000240947 */ /* 0x000fec0003800000 */
[----:B------:R-:W-:Y:S01]  /*0f20*/  USHF.R.U32.HI UR4, URZ, 0x1, UR13 ;  /* 0x000000013f047899 */ /* 0x000fe2000801160d */
[----:B------:R-:W-:Y:S01]  /*0f30*/  IADD3 R2, P0, R2, R8, RZ ;  /* 0x0000000802027210 */ /* 0x000fe20007f1e0ff */
[----:B------:R-:W-:Y:S02]  /*0f40*/  UISETP.GE.U32.AND UP0, UPT, UR13, 0xe, UPT ;  /* 0x0000000e0d00788c */ /* 0x000fe4000bf06070 */
[----:B------:R-:W-:Y:S02]  /*0f50*/  UIMAD.WIDE.U32 UR4, UR4, -0x6db6db6d, URZ ;  /* 0x92492493040478a5 */ /* 0x000fe4000f8e003f */
[----:B------:R-:W-:Y:S02]  /*0f60*/  IMAD.X R3, R0, 0x1, R3, P0 ;  /* 0x0000000100037824 */ /* 0x000fe400000e0603 */
[----:B------:R-:W-:-:S03]  /*0f70*/  USHF.R.U32.HI UR5, URZ, 0x2, UR5 ;  /* 0x000000023f057899 */ /* 0x000fc60008011605 */
[----:B------:R-:W-:Y:S02]  /*0f80*/  UMOV UR4, URZ ;  /* 0x0000003f00047c82 */ /* 0x000fe40008000000 */
[----:B------:R-:W-:Y:S02]  /*0f90*/  @UP0 ULOP3.LUT UR4, UR5, 0x1, URZ, 0xc0, !UPT ;  /* 0x0000000105040892 */ /* 0x000fe4000f8ec03f */
[----:B------:R-:W-:-:S12]  /*0fa0*/  UIMAD UR5, UR5, -0xe, UR13 ;  /* 0xfffffff2050578a4 */ /* 0x000fd8000f8e020d */
.L_x_12:
[----:B------:R-:W-:Y:S01]  /*0fb0*/  ISETP.GE.U32.AND P0, PT, R2, UR6, PT ;  /* 0x0000000602007c0c */ /* 0x000fe2000bf06070 */
[----:B------:R-:W-:Y:S01]  /*0fc0*/  IMAD.MOV.U32 R6, RZ, RZ, -0x1 ;  /* 0xffffffffff067424 */ /* 0x000fe200078e00ff */
[----:B------:R-:W-:Y:S01]  /*0fd0*/  PRMT R20, RZ, 0x7610, R20 ;  /* 0x00007610ff147816 */ /* 0x000fe20000000014 */
[----:B------:R-:W-:Y:S01]  /*0fe0*/  IMAD.MOV.U32 R4, RZ, RZ, -0x1 ;  /* 0xffffffffff047424 */ /* 0x000fe200078e00ff */
[----:B------:R-:W-:Y:S01]  /*0ff0*/  ISETP.GE.U32.AND.EX P0, PT, R3, UR7, PT, P0 ;  /* 0x0000000703007c0c */ /* 0x000fe2000bf06100 */
[----:B------:R-:W-:-:S12]  /*1000*/  IMAD.MOV.U32 R5, RZ, RZ, -0x1 ;  /* 0xffffffffff057424 */ /* 0x000fd800078e00ff */
[----:B------:R-:W-:Y:S05]  /*1010*/  @P0 BRA `(.L_x_13) ;  /* 0x0000000400240947 */ /* 0x000fea0003800000 */
[----:B------:R-:W0:Y:S01]  /*1020*/  LDC.64 R28, c[0x0][0x628] ;  /* 0x00018a00ff1c7b82 */ /* 0x000e220000000a00 */
[----:B------:R-:W-:Y:S02]  /*1030*/  IMAD.MOV.U32 R4, RZ, RZ, R2 ;  /* 0x000000ffff047224 */ /* 0x000fe400078e0002 */
[----:B------:R-:W-:-:S05]  /*1040*/  IMAD.MOV.U32 R5, RZ, RZ, R3 ;  /* 0x000000ffff057224 */ /* 0x000fca00078e0003 */
[----:B------:R-:W1:Y:S08]  /*1050*/  LDC R6, c[0x0][0x630] ;  /* 0x00018c00ff067b82 */ /* 0x000e700000000800 */
[----:B------:R-:W4:Y:S01]  /*1060*/  LDC.64 R30, c[0x0][0x620] ;  /* 0x00018800ff1e7b82 */ /* 0x000f220000000a00 */
[----:B0-----:R-:W-:-:S04]  /*1070*/  ISETP.NE.U32.AND P0, PT, R28, RZ, PT ;  /* 0x000000ff1c00720c */ /* 0x001fc80003f05070 */
[----:B------:R-:W-:-:S13]  /*1080*/  ISETP.NE.AND.EX P0, PT, R29, RZ, PT, P0 ;  /* 0x000000ff1d00720c */ /* 0x000fda0003f05300 */
[----:B-1--4-:R-:W-:Y:S05]  /*1090*/  @!P0 BRA `(.L_x_14) ;  /* 0x0000000000288947 */ /* 0x012fea0003800000 */
[----:B------:R-:W0:Y:S02]  /*10a0*/  LDC R23, c[0x0][0x634] ;  /* 0x00018d00ff177b82 */ /* 0x000e240000000800 */
[----:B0-----:R-:W-:-:S05]  /*10b0*/  IADD3 R23, P0, R2, R23, RZ ;  /* 0x0000001702177210 */ /* 0x001fca0007f1e0ff */
[----:B------:R-:W-:-:S04]  /*10c0*/  IMAD.X R27, RZ, RZ, R3, P0 ;  /* 0x000000ffff1b7224 */ /* 0x000fc800000e0603 */
[----:B------:R-:W-:-:S04]  /*10d0*/  IMAD.WIDE.U32 R4, R27, R28, RZ ;  /* 0x0000001c1b047225 */ /* 0x000fc800078e00ff */
[----:B------:R-:W-:-:S04]  /*10e0*/  IMAD.WIDE.U32 R20, P0, R23, R29, R4 ;  /* 0x0000001d17147225 */ /* 0x000fc80007800004 */
[----:B------:R-:W-:-:S04]  /*10f0*/  IMAD.WIDE.U32 R4, R23, R28, RZ ;  /* 0x0000001c17047225 */ /* 0x000fc800078e00ff */
[----:B------:R-:W-:Y:S01]  /*1100*/  IMAD.X R23, RZ, RZ, RZ, P0 ;  /* 0x000000ffff177224 */ /* 0x000fe200000e06ff */
[----:B------:R-:W-:Y:S01]  /*1110*/  IADD3 RZ, P0, R5, R20, RZ ;  /* 0x0000001405ff7210 */ /* 0x000fe20007f1e0ff */
[----:B------:R-:W-:-:S04]  /*1120*/  IMAD.MOV.U32 R22, RZ, RZ, R21 ;  /* 0x000000ffff167224 */ /* 0x000fc800078e0015 */
[----:B------:R-:W-:-:S08]  /*1130*/  IMAD.WIDE.U32.X R4, R27, R29, R22, P0 ;  /* 0x0000001d1b047225 */ /* 0x000fd000000e0416 */
.L_x_14:
[----:B------:R-:W0:Y:S01]  /*1140*/  LDC.64 R32, c[0x0][0x640] ;  /* 0x00019000ff207b82 */ /* 0x000e220000000a00 */
[-CC-:B------:R-:W-:Y:S01]  /*1150*/  SHF.R.U64 R36, R4, R6.reuse, R5.reuse ;  /* 0x0000000604247219 */ /* 0x180fe20000001205 */
[----:B------:R-:W-:Y:S01]  /*1160*/  IMAD.MOV.U32 R37, RZ, RZ, 0x1 ;  /* 0x00000001ff257424 */ /* 0x000fe200078e00ff */
[----:B------:R-:W-:Y:S02]  /*1170*/  SHF.R.U32.HI R4, RZ, R6, R5 ;  /* 0x00000006ff047219 */ /* 0x000fe40000011605 */
[----:B------:R-:W-:-:S03]  /*1180*/  IADD3 R21, P0, RZ, -R36, RZ ;  /* 0x80000024ff157210 */ /* 0x000fc60007f1e0ff */
[----:B------:R-:W1:Y:S02]  /*1190*/  LDC R20, c[0x0][0x618] ;  /* 0x00018600ff147b82 */ /* 0x000e640000000800 */
[----:B------:R-:W-:-:S04]  /*11a0*/  IMAD.X R5, RZ, RZ, ~R4, P0 ;  /* 0x000000ffff057224 */ /* 0x000fc800000e0e04 */
[-C--:B------:R-:W-:Y:S02]  /*11b0*/  IMAD R6, R5, R30.reuse, RZ ;  /* 0x0000001e05067224 */ /* 0x080fe400078e02ff */
[----:B------:R-:W4:Y:S01]  /*11c0*/  LDC R23, c[0x0][0x608] ;  /* 0x00018200ff177b82 */ /* 0x000f220000000800 */
[----:B------:R-:W-:-:S04]  /*11d0*/  IMAD.WIDE.U32 R4, R21, R30, R2 ;  /* 0x0000001e15047225 */ /* 0x000fc800078e0002 */
[----:B------:R-:W-:-:S03]  /*11e0*/  IMAD R21, R21, R31, R6 ;  /* 0x0000001f15157224 */ /* 0x000fc600078e0206 */
[----:B------:R-:W2:Y:S01]  /*11f0*/  LDC R28, c[0x0][0x658] ;  /* 0x00019600ff1c7b82 */ /* 0x000ea20000000800 */
[----:B------:R-:W-:Y:S01]  /*1200*/  IMAD.IADD R5, R5, 0x1, R21 ;  /* 0x0000000105057824 */ /* 0x000fe200078e0215 */
[----:B0-----:R-:W-:Y:S01]  /*1210*/  ISETP.NE.U32.AND P0, PT, R32, RZ, PT ;  /* 0x000000ff2000720c */ /* 0x001fe20003f05070 */
[----:B------:R-:W-:-:S03]  /*1220*/  IMAD.MOV.U32 R21, RZ, RZ, -0x1 ;  /* 0xffffffffff157424 */ /* 0x000fc600078e00ff */
[----:B------:R-:W-:Y:S02]  /*1230*/  ISETP.NE.AND.EX P0, PT, R33, RZ, PT, P0 ;  /* 0x000000ff2100720c */ /* 0x000fe40003f05300 */
[----:B------:R-:W0:Y:S01]  /*1240*/  LDC R31, c[0x0][0x600] ;  /* 0x00018000ff1f7b82 */ /* 0x000e220000000800 */
[-CC-:B-1----:R-:W-:Y:S02]  /*1250*/  SHF.R.U64 R29, R4, R20.reuse, R5.reuse ;  /* 0x00000014041d7219 */ /* 0x182fe40000001205 */
[----:B------:R-:W-:-:S05]  /*1260*/  SHF.R.U32.HI R4, RZ, R20, R5 ;  /* 0x00000014ff047219 */ /* 0x000fca0000011605 */
[----:B------:R-:W1:Y:S01]  /*1270*/  LDC R30, c[0x0][0x648] ;  /* 0x00019200ff1e7b82 */ /* 0x000e620000000800 */
[-CC-:B----4-:R-:W-:Y:S02]  /*1280*/  SHF.R.U64 R39, R29, R23.reuse, R4.reuse ;  /* 0x000000171d277219 */ /* 0x190fe40000001204 */
[----:B------:R-:W-:-:S05]  /*1290*/  SHF.R.U32.HI R5, RZ, R23, R4 ;  /* 0x00000017ff057219 */ /* 0x000fca0000011604 */
[----:B------:R-:W4:Y:S01]  /*12a0*/  LDC R35, c[0x0][0x638] ;  /* 0x00018e00ff237b82 */ /* 0x000f220000000800 */
[-C--:B--2---:R-:W-:Y:S02]  /*12b0*/  SHF.L.U32 R4, R21, R28.reuse, RZ ;  /* 0x0000001c15047219 */ /* 0x084fe400000006ff */
[--C-:B------:R-:W-:Y:S02]  /*12c0*/  SHF.R.U64 R38, R39, R28, R5.reuse ;  /* 0x0000001c27267219 */ /* 0x100fe40000001205 */
[----:B------:R-:W-:Y:S02]  /*12d0*/  LOP3.LUT R6, RZ, R4, RZ, 0x33, !PT ;  /* 0x00000004ff067212 */ /* 0x000fe400078e33ff */
[----:B------:R-:W-:Y:S01]  /*12e0*/  SHF.R.U32.HI R5, RZ, R28, R5 ;  /* 0x0000001cff057219 */ /* 0x000fe20000011605 */
[----:B------:R-:W2:Y:S01]  /*12f0*/  LDC R34, c[0x0][0x610] ;  /* 0x00018400ff227b82 */ /* 0x000ea20000000800 */
[----:B------:R-:W-:Y:S01]  /*1300*/  IMAD.MOV.U32 R4, RZ, RZ, R38 ;  /* 0x000000ffff047224 */ /* 0x000fe200078e0026 */
[----:B------:R-:W-:Y:S06]  /*1310*/  @!P0 BRA `(.L_x_15) ;  /* 0x0000000000288947 */ /* 0x000fec0003800000 */
[----:B------:R-:W3:Y:S02]  /*1320*/  LDC R23, c[0x0][0x64c] ;  /* 0x00019300ff177b82 */ /* 0x000ee40000000800 */
[----:B---3--:R-:W-:-:S05]  /*1330*/  IADD3 R23, P0, R38, R23, RZ ;  /* 0x0000001726177210 */ /* 0x008fca0007f1e0ff */
        /* <DEDUP_REMOVED lines=8> */
.L_x_15:
[----:B-1----:R-:W-:Y:S01]  /*13c0*/  SHF.R.U64 R17, R4, R30, R5 ;  /* 0x0000001e04117219 */ /* 0x002fe20000001205 */
[----:B------:R-:W-:Y:S01]  /*13d0*/  @P4 IMAD R24, R25, R26, R16 ;  /* 0x0000001a19184224 */ /* 0x000fe200078e0210 */
[----:B------:R-:W-:Y:S01]  /*13e0*/  LOP3.LUT R5, R39, R6, RZ, 0xc0, !PT ;  /* 0x0000000627057212 */ /* 0x000fe200078ec0ff */
[----:B0-----:R-:W-:Y:S01]  /*13f0*/  VIADD R6, R31, 0xffffffff ;  /* 0xffffffff1f067836 */ /* 0x001fe20000000000 */
[----:B------:R-:W-:Y:S01]  /*1400*/  SHF.L.U32 R4, R37, R28, RZ ;  /* 0x0000001c25047219 */ /* 0x000fe200000006ff */
[----:B------:R-:W-:-:S03]  /*1410*/  IMAD.MOV R20, RZ, RZ, -R17 ;  /* 0x000000ffff147224 */ /* 0x000fc600078e0a11 */
[----:B------:R-:W-:Y:S01]  /*1420*/  LOP3.LUT R29, R29, R6, RZ, 0xc0, !PT ;  /* 0x000000061d1d7212 */ /* 0x000fe200078ec0ff */
[----:B------:R-:W-:Y:S02]  /*1430*/  IMAD R5, R4, R17, R5 ;  /* 0x0000001104057224 */ /* 0x000fe400078e0205 */
[----:B----4-:R-:W-:Y:S02]  /*1440*/  IMAD R4, R20, R35, R38 ;  /* 0x0000002314047224 */ /* 0x010fe400078e0226 */
[----:B--2---:R-:W-:Y:S02]  /*1450*/  IMAD R6, R5, R34, R24 ;  /* 0x0000002205067224 */ /* 0x004fe400078e0218 */
[----:B------:R-:W-:Y:S02]  /*1460*/  IMAD R5, R4, R31, R29 ;  /* 0x0000001f04057224 */ /* 0x000fe400078e021d */
[----:B------:R-:W-:-:S03]  /*1470*/  IMAD.MOV.U32 R20, RZ, RZ, 0x1 ;  /* 0x00000001ff147424 */ /* 0x000fc600078e00ff */
[----:B------:R-:W-:Y:S02]  /*1480*/  SEL R4, R5, R6, !P4 ;  /* 0x0000000605047207 */ /* 0x000fe40006000000 */
[----:B------:R-:W-:Y:S01]  /*1490*/  SEL R6, R6, R5, !P4 ;  /* 0x0000000506067207 */ /* 0x000fe20006000000 */
[----:B------:R-:W-:-:S07]  /*14a0*/  IMAD.MOV.U32 R5, RZ, RZ, R36 ;  /* 0x000000ffff057224 */ /* 0x000fce00078e0024 */
.L_x_13:
[----:B------:R-:W-:Y:S05]  /*14b0*/  @!P2 BRA `(.L_x_16) ;  /* 0x00000000000ca947 */ /* 0x000fea0003800000 */
[----:B------:R-:W-:Y:S01]  /*14c0*/  UCGABAR_WAIT ;  /* 0x0000000000007dc7 */ /* 0x000fe20008000000 */
[----:B------:R-:W-:Y:S01]  /*14d0*/  CCTL.IVALL ;  /* 0x00000000ff00798f */ /* 0x000fe20002000000 */
[----:B------:R-:W-:Y:S05]  /*14e0*/  BRA `(.L_x_17) ;  /* 0x0000000000047947 */ /* 0x000fea0003800000 */
.L_x_16:
[----:B------:R-:W-:Y:S06]  /*14f0*/  BAR.SYNC.DEFER_BLOCKING 0x0 ;  /* 0x0000000000007b1d */ /* 0x000fec0000010000 */
.L_x_17:
[----:B------:R-:W-:Y:S05]  /*1500*/  @!P5 BRA `(.L_x_18) ;  /* 0x00000044005cd947 */ /* 0x000fea0003800000 */
[----:B------:R-:W-:-:S13]  /*1510*/  ISETP.GT.U32.AND P0, PT, R40, 0x1, PT ;  /* 0x000000012800780c */ /* 0x000fda0003f04070 */
[----:B------:R-:W-:Y:S05]  /*1520*/  @P0 EXIT ;  /* 0x000000000000094d */ /* 0x000fea0003800000 */
.L_x_19:
[----:B------:R-:W-:-:S08]  /*1530*/  NOP ;  /* 0x0000000000007918 */ /* 0x000fd00000000000 */
[----:B------:R-:W0:Y:S02]  /*1540*/  USETMAXREG.TRY_ALLOC.CTAPOOL UP0, 0xe8 ;  /* 0x000000e8000079c8 */ /* 0x000e240008000600 */
[----:B0-----:R-:W-:-:S13]  /*1550*/  PLOP3.LUT P0, PT, PT, PT, UP0, 0x80, 0x0 ;  /* 0x000000000000781c */ /* 0x001fda0003f0f008 */
[----:B------:R-:W-:Y:S05]  /*1560*/  @!P0 BRA `(.L_x_19) ;  /* 0xfffffffc00f08947 */ /* 0x000fea000383ffff */
[----:B------:R-:W-:-:S13]  /*1570*/  LOP3.LUT P0, RZ, R20, 0xff, RZ, 0xc0, !PT ;  /* 0x000000ff14ff7812 */ /* 0x000fda000780c0ff */
[----:B------:R-:W-:Y:S05]  /*1580*/  @!P0 EXIT ;  /* 0x000000000000894d */ /* 0x000fea0003800000 */
[----:B------:R-:W0:Y:S01]  /*1590*/  S2UR UR6, SR_CgaCtaId ;  /* 0x00000000000679c3 */ /* 0x000e220000008800 */
[CC--:B------:R-:W-:Y:S01]  /*15a0*/  LEA.HI R11, R19.reuse, R10.reuse, RZ, 0x2 ;  /* 0x0000000a130b7211 */ /* 0x0c0fe200078f10ff */
[----:B------:R-:W-:Y:S01]  /*15b0*/  UIADD3 UR7, UR11, -0x1, URZ ;  /* 0xffffffff0b077890 */ /* 0x000fe2000fffe03f */
[----:B------:R-:W-:Y:S01]  /*15c0*/  LEA.HI R19, R19, R10, RZ, 0x5 ;  /* 0x0000000a13137211 */ /* 0x000fe200078f28ff */
[----:B------:R-:W-:Y:S01]  /*15d0*/  UMOV UR9, 0x400 ;  /* 0x0000040000097882 */ /* 0x000fe20000000000 */
[--C-:B------:R-:W-:Y:S01]  /*15e0*/  SHF.R.S32.HI R16, RZ, 0x2, R11.reuse ;  /* 0x00000002ff107819 */ /* 0x100fe2000001140b */
[----:B------:R-:W-:Y:S01]  /*15f0*/  UISETP.LT.AND UP0, UPT, UR13, 0x1, UPT ;  /* 0x000000010d00788c */ /* 0x000fe2000bf01270 */
[----:B------:R-:W-:Y:S01]  /*1600*/  SHF.R.S32.HI R17, RZ, 0x1f, R11 ;  /* 0x0000001fff117819 */ /* 0x000fe2000001140b */
[----:B------:R-:W-:Y:S01]  /*1610*/  USHF.L.U32 UR22, UR13, 0x1, URZ ;  /* 0x000000010d167899 */ /* 0x000fe2000800063f */
[----:B------:R-:W-:Y:S01]  /*1620*/  SHF.R.S32.HI R19, RZ, 0x5, R19 ;  /* 0x00000005ff137819 */ /* 0x000fe20000011413 */
[----:B------:R-:W-:Y:S01]  /*1630*/  USEL UR10, UR13, 0x1, UP0 ;  /* 0x000000010d0a7887 */ /* 0x000fe20008000000 */
[----:B------:R-:W-:Y:S01]  /*1640*/  LEA.HI R17, R17, R16, RZ, 0x3 ;  /* 0x0000001011117211 */ /* 0x000fe200078f18ff */
[----:B------:R-:W-:Y:S01]  /*1650*/  UISETP.NE.AND UP0, UPT, UR7, URZ, UPT ;  /* 0x0000003f0700728c */ /* 0x000fe2000bf05270 */
[----:B------:R-:W-:Y:S01]  /*1660*/  LOP3.LUT R11, R11, 0xfffffffc, RZ, 0xc0, !PT ;  /* 0xfffffffc0b0b7812 */ /* 0x000fe200078ec0ff */
[----:B------:R-:W-:Y:S01]  /*1670*/  UIADD3 UR10, -UR10, UR13, URZ ;  /* 0x0000000d0a0a7290 */ /* 0x000fe2000fffe13f */
[----:B------:R-:W-:Y:S01]  /*1680*/  LOP3.LUT R17, R17, 0xfffffff8, RZ, 0xc0, !PT ;  /* 0xfffffff811117812 */ /* 0x000fe200078ec0ff */
[----:B------:R-:W-:Y:S01]  /*1690*/  USEL UR16, URZ, 0x1, UP0 ;  /* 0x000000013f107887 */ /* 0x000fe20008000000 */
[----:B------:R-:W-:Y:S01]  /*16a0*/  LOP3.LUT R88, R7, 0x1, RZ, 0xfc, !PT ;  /* 0x0000000107587812 */ /* 0x000fe200078efcff */
[----:B------:R-:W-:-:S02]  /*16b0*/  IMAD.IADD R20, R10, 0x1, -R11 ;  /* 0x000000010a147824 */ /* 0x000fc400078e0a0b */
[----:B------:R-:W-:Y:S02]  /*16c0*/  IMAD.IADD R16, R16, 0x1, -R17 ;  /* 0x0000000110107824 */ /* 0x000fe400078e0a11 */
[----:B------:R-:W-:Y:S01]  /*16d0*/  IMAD.U32 R89, RZ, RZ, UR16 ;  /* 0x00000010ff597e24 */ /* 0x000fe2000f8e00ff */
[----:B0-----:R-:W-:Y:S02]  /*16e0*/  ULEA UR9, UR6, UR9, 0x18 ;  /* 0x0000000906097291 */ /* 0x001fe4000f8ec03f */
[--C-:B------:R-:W-:Y:S01]  /*16f0*/  SHF.R.S32.HI R17, RZ, 0x1f, R16.reuse ;  /* 0x0000001fff117819 */ /* 0x100fe20000011410 */
[----:B------:R-:W-:Y:S01]  /*1700*/  USHF.L.U32 UR6, UR7, 0x3, URZ ;  /* 0x0000000307067899 */ /* 0x000fe2000800063f */
[C-C-:B------:R-:W-:Y:S01]  /*1710*/  IMAD R21, R19.reuse, -0x10, -R16.reuse ;  /* 0xfffffff013157824 */ /* 0x140fe200078e0a10 */
[----:B------:R-:W-:Y:S02]  /*1720*/  UIADD3 UR7, UR9, 0x200, URZ ;  /* 0x0000020009077890 */ /* 0x000fe4000fffe03f */
[----:B------:R-:W-:Y:S01]  /*1730*/  ULOP3.LUT UR6, UR6, 0x8, URZ, 0xc0, !UPT ;  /* 0x0000000806067892 */ /* 0x000fe2000f8ec03f */
[----:B------:R-:W-:Y:S01]  /*1740*/  IMAD.WIDE R10, R19, 0x10, R16 ;  /* 0x00000010130a7825 */ /* 0x000fe200078e0210 */
[----:B------:R-:W-:-:S02]  /*1750*/  UIADD3 UR8, UR9, 0x1c200, URZ ;  /* 0x0001c20009087890 */ /* 0x000fc4000fffe03f */
[----:B------:R-:W-:Y:S02]  /*1760*/  USHF.R.U32.HI UR7, URZ, 0x4, UR7 ;  /* 0x000000043f077899 */ /* 0x000fe40008011607 */
[----:B------:R-:W-:Y:S02]  /*1770*/  USHF.R.U32.HI UR8, URZ, 0x4, UR8 ;  /* 0x000000043f087899 */ /* 0x000fe40008011608 */
[----:B------:R-:W-:Y:S02]  /*1780*/  ULOP3.LUT UR24, UR6, 0x8, URZ, 0x3c, !UPT ;  /* 0x0000000806187892 */ /* 0x000fe4000f8e3c3f */
[----:B------:R-:W-:Y:S02]  /*1790*/  ULOP3.LUT UR12, UR6, 0x18, URZ, 0x3c, !UPT ;  /* 0x00000018060c7892 */ /* 0x000fe4000f8e3c3f */
[----:B------:R-:W-:Y:S01]  /*17a0*/  UIADD3 UR23, UR9, 0xf0, URZ ;  /* 0x000000f009177890 */ /* 0x000fe2000fffe03f */
[----:B------:R-:W-:Y:S01]  /*17b0*/  ULDC UR6, c[0x0][0x284] ;  /* 0x0000a10000067ab9 */ /* 0x000fe20000000800 */
[----:B------:R-:W-:Y:S01]  /*17c0*/  ULOP3.LUT UR7, UR7, 0x3fff, URZ, 0xc0, !UPT ;  /* 0x00003fff07077892 */ /* 0x000fe2000f8ec03f */
[----:B------:R-:W-:Y:S01]  /*17d0*/  VIADD R21, R21, UR6 ;  /* 0x0000000615157c36 */ /* 0x000fe20008000000 */
[----:B------:R-:W-:-:S02]  /*17e0*/  ULOP3.LUT UR8, UR8, 0x3fff, URZ, 0xc0, !UPT ;  /* 0x00003fff08087892 */ /* 0x000fc4000f8ec03f */
[----:B------:R-:W-:Y:S02]  /*17f0*/  ULEA UR11, UR11, UR23, 0x3 ;  /* 0x000000170b0b7291 */ /* 0x000fe4000f8e183f */
[----:B------:R-:W-:Y:S02]  /*1800*/  ULOP3.LUT UR14, UR7, 0x10000, URZ, 0xfc, !UPT ;  /* 0x00010000070e7892 */ /* 0x000fe4000f8efc3f */
[----:B------:R-:W-:-:S12]  /*1810*/  ULOP3.LUT UR15, UR8, 0x10000, URZ, 0xfc, !UPT ;  /* 0x00010000080f7892 */ /* 0x000fd8000f8efc3f */
.L_x_112:
[----:B------:R-:W-:Y:S01]  /*1820*/  SHF.L.U32 R16, R89, 0x1f, RZ ;  /* 0x0000001f59107819 */ /* 0x000fe200000006ff */
[----:B------:R-:W0:Y:S01]  /*1830*/  LDC R17, c[0x0][0x28c] ;  /* 0x0000a300ff117b82 */ /* 0x000e220000000800 */
[----:B------:R-:W-:Y:S01]  /*1840*/  UMOV UR6, URZ ;  /* 0x0000003f00067c82 */ /* 0x000fe20008000000 */
[----:B------:R-:W-:Y:S01]  /*1850*/  UMOV UR25, UR5 ;  /* 0x0000000500197c82 */ /* 0x000fe20008000000 */
[----:B-1----:R-:W1:Y:S01]  /*1860*/  SYNCS.PHASECHK.TRANS64.TRYWAIT P0, [UR11+-0x8], R16 ;  /* 0xfffff810ff0075a7 */ /* 0x002e62000800014b */
[----:B0-----:R-:W-:Y:S01]  /*1870*/  ISETP.GE.AND P1, PT, R17, 0x1, PT ;  /* 0x000000011100780c */ /* 0x001fe20003f26270 */
[----:B-1234-:R-:W-:-:S12]  /*1880*/  @!P0 BRA `(.L_x_20) ;  /* 0x0000005400e08947 */ /* 0x01efd80003800000 */
.L_x_144:
[----:B------:R-:W-:Y:S01]  /*1890*/  UMOV UR7, URZ ;  /* 0x0000003f00077c82 */ /* 0x000fe20008000000 */
[----:B------:R-:W-:Y:S01]  /*18a0*/  UMOV UR8, URZ ;  /* 0x0000003f00087c82 */ /* 0x000fe20008000000 */
[----:B------:R-:W-:Y:S02]  /*18b0*/  CS2R R56, SRZ ;  /* 0x0000000000387805 */ /* 0x000fe4000001ff00 */
[----:B------:R-:W-:Y:S02]  /*18c0*/  CS2R R58, SRZ ;  /* 0x00000000003a7805 */ /* 0x000fe4000001ff00 */
[----:B------:R-:W-:Y:S02]  /*18d0*/  CS2R R60, SRZ ;  /* 0x00000000003c7805 */ /* 0x000fe4000001ff00 */
[----:B------:R-:W-:Y:S02]  /*18e0*/  CS2R R62, SRZ ;  /* 0x00000000003e7805 */ /* 0x000fe4000001ff00 */
[----:B------:R-:W-:-:S02]  /*18f0*/  CS2R R64, SRZ ;  /* 0x0000000000407805 */ /* 0x000fc4000001ff00 */
[----:B------:R-:W-:Y:S02]  /*1900*/  CS2R R66, SRZ ;  /* 0x0000000000427805 */ /* 0x000fe4000001ff00 */
        /* <DEDUP_REMOVED lines=9> */
[----:B------:R-:W-:Y:S01]  /*19a0*/  CS2R R86, SRZ ;  /* 0x0000000000567805 */ /* 0x000fe2000001ff00 */
[----:B------:R-:W-:Y:S01]  /*19b0*/  IMAD.U32 R22, RZ, RZ, UR4 ;  /* 0x00000004ff167e24 */ /* 0x000fe2000f8e00ff */
        /* <DEDUP_REMOVED lines=15> */
[----:B------:R-:W-:Y:S01]  /*1ab0*/  CS2R R54, SRZ ;  /* 0x0000000000367805 */ /* 0x000fe2000001ff00 */
[----:B------:R-:W-:Y:S06]  /*1ac0*/  @!P1 BRA `(.L_x_21) ;  /* 0x0000000400889947 */ /* 0x000fec0003800000 */
[----:B------:R-:W-:-:S13]  /*1ad0*/  ISETP.NE.AND P1, PT, R88, 0x3, PT ;  /* 0x000000035800780c */ /* 0x000fda0003f25270 */
[----:B------:R-:W-:Y:S05]  /*1ae0*/  @!P1 BRA `(.L_x_22) ;  /* 0x0000000000049947 */ /* 0x000fea0003800000 */
[----:B------:R-:W-:Y:S01]  /*1af0*/  BPT.TRAP 0x1 ;  /* 0x000000040000795c */ /* 0x000fe20000300000 */
.L_x_22:
[----:B------:R-:W-:Y:S01]  /*1b00*/  ULEA UR6, UR5, UR9, 0x3 ;  /* 0x0000000905067291 */ /* 0x000fe2000f8e183f */
[----:B0-----:R-:W-:-:S05]  /*1b10*/  IMAD.U32 R16, RZ, RZ, UR4 ;  /* 0x00000004ff107e24 */ /* 0x001fca000f8e00ff */
[----:B------:R-:W-:-:S04]  /*1b20*/  SHF.L.U32 R16, R16, 0x1f, RZ ;  /* 0x0000001f10107819 */ /* 0x000fc800000006ff */
[----:B------:R0:W1:Y:S01]  /*1b30*/  SYNCS.PHASECHK.TRANS64.TRYWAIT P0, [UR6], R16 ;  /* 0x00000010ff0075a7 */ /* 0x0000620008000146 */
[----:B------:R-:W-:Y:S05]  /*1b40*/  @!P1 BRA `(.L_x_23) ;  /* 0x0000000000049947 */ /* 0x000fea0003800000 */
[----:B------:R-:W-:Y:S01]  /*1b50*/  BPT.TRAP 0x1 ;  /* 0x000000040000795c */ /* 0x000fe20000300000 */
.L_x_23:
[----:B-1----:R-:W-:Y:S05]  /*1b60*/  @P0 BRA `(.L_x_24) ;  /* 0x0000000000080947 */ /* 0x002fea0003800000 */
[----:B------:R-:W1:Y:S02]  /*1b70*/  SYNCS.PHASECHK.TRANS64.TRYWAIT P0, [UR6], R16 ;  /* 0x00000010ff0075a7 */ /* 0x000e640008000146 */
[----:B-1----:R-:W-:Y:S05]  /*1b80*/  @!P0 BRA `(.L_x_25) ;  /* 0x0000005400388947 */ /* 0x002fea0003800000 */
.L_x_24:
[----:B------:R-:W-:Y:S01]  /*1b90*/  ULEA UR6, UR5, UR14, 0x9 ;  /* 0x0000000e05067291 */ /* 0x000fe2000f8e483f */
[----:B------:R-:W-:Y:S01]  /*1ba0*/  WARPGROUP.ARRIVE ;  /* 0x00000000000079c5 */ /* 0x000fe20000000000 */
[----:B------:R-:W-:Y:S01]  /*1bb0*/  ULEA UR7, UR5, UR15, 0x9 ;  /* 0x0000000f05077291 */ /* 0x000fe2000f8e483f */
[----:B------:R-:W-:Y:S01]  /*1bc0*/  CS2R R56, SRZ ;  /* 0x0000000000387805 */ /* 0x000fe2000001ff00 */
[----:B------:R-:W-:Y:S01]  /*1bd0*/  UMOV UR17, 0x40000040 ;  /* 0x4000004000117882 */ /* 0x000fe20000000000 */
[----:B------:R-:W-:Y:S01]  /*1be0*/  UMOV UR19, 0x40000040 ;  /* 0x4000004000137882 */ /* 0x000fe20000000000 */
[----:B------:R-:W-:Y:S01]  /*1bf0*/  CS2R R58, SRZ ;  /* 0x00000000003a7805 */ /* 0x000fe2000001ff00 */
[----:B------:R-:W-:Y:S01]  /*1c00*/  UMOV UR16, UR6 ;  /* 0x0000000600107c82 */ /* 0x000fe20008000000 */
[----:B------:R-:W-:Y:S01]  /*1c10*/  CS2R R60, SRZ ;  /* 0x00000000003c7805 */ /* 0x000fe2000001ff00 */
[----:B------:R-:W-:Y:S01]  /*1c20*/  UMOV UR18, UR7 ;  /* 0x0000000700127c82 */ /* 0x000fe20008000000 */
[----:B------:R-:W-:Y:S01]  /*1c30*/  CS2R R62, SRZ ;  /* 0x00000000003e7805 */ /* 0x000fe2000001ff00 */
[----:B------:R-:W-:Y:S01]  /*1c40*/  QGMMA.64x64x32.F32.E5M2.E5M2 R24, gdesc[UR16], RZ, !UPT ;  /* 0x00e00000101879f3 */ /* 0x000fe2000c7038ff */
[----:B------:R-:W-:Y:S01]  /*1c50*/  UIADD3 UR16, UR6, 0x2, URZ ;  /* 0x0000000206107890 */ /* 0x000fe2000fffe03f */
[----:B------:R-:W-:Y:S01]  /*1c60*/  CS2R R64, SRZ ;  /* 0x0000000000407805 */ /* 0x000fe2000001ff00 */
[----:B------:R-:W-:Y:S01]  /*1c70*/  UIADD3 UR18, UR7, 0x2, URZ ;  /* 0x0000000207127890 */ /* 0x000fe2000fffe03f */
[----:B------:R-:W-:Y:S01]  /*1c80*/  CS2R R66, SRZ ;  /* 0x0000000000427805 */ /* 0x000fe2000001ff00 */
[----:B------:R-:W-:Y:S01]  /*1c90*/  UMOV UR17, 0x40000040 ;  /* 0x4000004000117882 */ /* 0x000fe20000000000 */
[----:B------:R-:W-:Y:S01]  /*1ca0*/  UMOV UR19, 0x40000040 ;  /* 0x4000004000137882 */ /* 0x000fe20000000000 */
        /* <DEDUP_REMOVED lines=10> */
[----:B------:R-:W-:Y:S01]  /*1d50*/  QGMMA.64x64x32.F32.E5M2.E5M2 R24, gdesc[UR16], R24 ;  /* 0x00e00000101879f3 */ /* 0x000fe20008703818 */
[----:B------:R-:W-:Y:S02]  /*1d60*/  UIADD3 UR16, UR6, 0x4, URZ ;  /* 0x0000000406107890 */ /* 0x000fe4000fffe03f */
[----:B------:R-:W-:Y:S01]  /*1d70*/  UIADD3 UR18, UR7, 0x4, URZ ;  /* 0x0000000407127890 */ /* 0x000fe2000fffe03f */
[----:B------:R-:W-:Y:S01]  /*1d80*/  UMOV UR17, 0x40000040 ;  /* 0x4000004000117882 */ /* 0x000fe20000000000 */
[----:B------:R-:W-:-:S07]  /*1d90*/  UMOV UR19, 0x40000040 ;  /* 0x4000004000137882 */ /* 0x000fce0000000000 */
[----:B------:R-:W-:Y:S01]  /*1da0*/  QGMMA.64x64x32.F32.E5M2.E5M2 R24, gdesc[UR16], R24 ;  /* 0x00e00000101879f3 */ /* 0x000fe20008703818 */
[----:B------:R-:W-:Y:S02]  /*1db0*/  UIADD3 UR18, UR7, 0x6, URZ ;  /* 0x0000000607127890 */ /* 0x000fe4000fffe03f */
[----:B------:R-:W-:Y:S01]  /*1dc0*/  UIADD3 UR16, UR6, 0x6, URZ ;  /* 0x0000000606107890 */ /* 0x000fe2000fffe03f */
[----:B------:R-:W-:Y:S01]  /*1dd0*/  ULDC UR7, c[0x0][0x50c] ;  /* 0x0001430000077ab9 */ /* 0x000fe20000000800 */
[----:B------:R-:W-:Y:S01]  /*1de0*/  UMOV UR17, 0x40000040 ;  /* 0x4000004000117882 */ /* 0x000fe20000000000 */
[----:B------:R-:W-:Y:S01]  /*1df0*/  UISETP.NE.AND UP0, UPT, UR7, 0x4, UPT ;  /* 0x000000040700788c */ /* 0x000fe2000bf05270 */
[----:B------:R-:W-:Y:S01]  /*1e00*/  UMOV UR19, 0x40000040 ;  /* 0x4000004000137882 */ /* 0x000fe20000000000 */
[----:B------:R-:W-:Y:S02]  /*1e10*/  UMOV UR6, 0x4 ;  /* 0x0000000400067882 */ /* 0x000fe40000000000 */
[----:B------:R-:W-:-:S06]  /*1e20*/  USEL UR7, URZ, 0x1, UP0 ;  /* 0x000000013f077887 */ /* 0x000fcc0008000000 */
[----:B------:R-:W-:Y:S01]  /*1e30*/  ISETP.NE.AND P0, PT, RZ, UR7, PT ;  /* 0x00000007ff007c0c */ /* 0x000fe2000bf05270 */
[----:B------:R-:W-:-:S12]  /*1e40*/  QGMMA.64x64x32.F32.E5M2.E5M2 R24, gdesc[UR16], R24, gsb0 ;  /* 0x00e00000101879f3 */ /* 0x000fd80008003818 */
[----:B------:R-:W-:Y:S05]  /*1e50*/  @!P0 BRA `(.L_x_26) ;  /* 0x0000000000888947 */ /* 0x000fea0003800000 */
[----:B------:R-:W-:Y:S02]  /*1e60*/  WARPGROUP.DEPBAR.LE gsb0, 0x0 ;  /* 0x00008000000079c5 */ /* 0x000fe40000010000 */
[----:B------:R-:W-:-:S01]  /*1e70*/  FADD R87, RZ, R24 ;  /* 0x00000018ff577221 */ /* 0x000fc20000000000 */
[----:B------:R-:W-:Y:S01]  /*1e80*/  FADD R86, RZ, R25 ;  /* 0x00000019ff567221 */ /* 0x000fe20000000000 */
        /* <DEDUP_REMOVED lines=30> */
[----:B------:R-:W-:-:S06]  /*2070*/  UMOV UR6, URZ ;  /* 0x0000003f00067c82 */ /* 0x000fcc0008000000 */
.L_x_26:
[----:B------:R-:W-:-:S04]  /*2080*/  UIADD3 UR25, UR5, 0x1, URZ ;  /* 0x0000000105197890 */ /* 0x000fc8000fffe03f */
[----:B------:R-:W-:-:S04]  /*2090*/  UISETP.NE.AND UP0, UPT, UR25, 0xe, UPT ;  /* 0x0000000e1900788c */ /* 0x000fc8000bf05270 */
[----:B------:R-:W-:Y:S02]  /*20a0*/  USEL UR8, URZ, 0x1, UP0 ;  /* 0x000000013f087887 */ /* 0x000fe40008000000 */
[----:B------:R-:W-:Y:S02]  /*20b0*/  USEL UR25, UR25, URZ, UP0 ;  /* 0x0000003f19197287 */ /* 0x000fe40008000000 */
[----:B------:R-:W-:-:S06]  /*20c0*/  ULOP3.LUT UR8, UR4, UR8, URZ, 0x3c, !UPT ;  /* 0x0000000804087292 */ /* 0x000fcc000f8e3c3f */
[----:B------:R-:W-:Y:S01]  /*20d0*/  IMAD.U32 R22, RZ, RZ, UR8 ;  /* 0x00000008ff167e24 */ /* 0x000fe2000f8e00ff */
[----:B------:R-:W-:-:S06]  /*20e0*/  UMOV UR8, 0x1 ;  /* 0x0000000100087882 */ /* 0x000fcc0000000000 */
.L_x_21:
[----:B------:R-:W-:-:S06]  /*20f0*/  UISETP.GE.AND UP0, UPT, UR10, 0x1, UPT ;  /* 0x000000010a00788c */ /* 0x000fcc000bf06270 */
[----:B------:R-:W-:-:S13]  /*2100*/  PLOP3.LUT P0, PT, PT, PT, UP0, 0x80, 0x0 ;  /* 0x000000000000781c */ /* 0x000fda0003f0f008 */
[----:B------:R-:W-:Y:S05]  /*2110*/  @!P0 BRA `(.L_x_27) ;  /* 0x0000000400988947 */ /* 0x000fea0003800000 */
[----:B01----:R-:W-:Y:S01]  /*2120*/  IMAD.U32 R16, RZ, RZ, UR10 ;  /* 0x0000000aff107e24 */ /* 0x003fe2000f8e00ff */
[----:B------:R-:W-:Y:S01]  /*2130*/  ULDC UR26, c[0x0][0x50c] ;  /* 0x00014300001a7ab9 */ /* 0x000fe20000000800 */
[----:B------:R-:W-:-:S07]  /*2140*/  IMAD.U32 R17, RZ, RZ, UR5 ;  /* 0x00000005ff117e24 */ /* 0x000fce000f8e00ff */
.L_x_35:
[----:B------:R-:W-:-:S13]  /*2150*/  ISETP.NE.AND P1, PT, R88, 0x3, PT ;  /* 0x000000035800780c */ /* 0x000fda0003f25270 */
[----:B------:R-:W-:Y:S05]  /*2160*/  @!P1 BRA `(.L_x_28) ;  /* 0x0000000000049947 */ /* 0x000fea0003800000 */
[----:B------:R-:W-:Y:S01]  /*2170*/  BPT.TRAP 0x1 ;  /* 0x000000040000795c */ /* 0x000fe20000300000 */
.L_x_28:
[----:B------:R-:W-:Y:S01]  /*2180*/  ULEA UR16, UR25, UR9, 0x3 ;  /* 0x0000000919107291 */ /* 0x000fe2000f8e183f */
[----:B------:R-:W-:-:S08]  /*2190*/  SHF.L.U32 R18, R22, 0x1f, RZ ;  /* 0x0000001f16127819 */ /* 0x000fd000000006ff */
[----:B------:R0:W1:Y:S01]  /*21a0*/  SYNCS.PHASECHK.TRANS64.TRYWAIT P0, [UR16], R18 ;  /* 0x00000012ff0075a7 */ /* 0x0000620008000150 */
[----:B------:R-:W-:Y:S05]  /*21b0*/  @!P1 BRA `(.L_x_29) ;  /* 0x0000000000049947 */ /* 0x000fea0003800000 */
[----:B------:R-:W-:Y:S01]  /*21c0*/  BPT.TRAP 0x1 ;  /* 0x000000040000795c */ /* 0x000fe20000300000 */
.L_x_29:
[----:B-1----:R-:W-:Y:S05]  /*21d0*/  @P0 BRA `(.L_x_30) ;  /* 0x0000000000080947 */ /* 0x002fea0003800000 */
[----:B------:R-:W1:Y:S02]  /*21e0*/  SYNCS.PHASECHK.TRANS64.TRYWAIT P0, [UR16], R18 ;  /* 0x00000012ff0075a7 */ /* 0x000e640008000150 */
[----:B-1----:R-:W-:Y:S05]  /*21f0*/  @!P0 BRA `(.L_x_31) ;  /* 0x0000004c00b48947 */ /* 0x002fea0003800000 */
.L_x_30:
[----:B------:R-:W-:Y:S01]  /*2200*/  UISETP.NE.AND UP0, UPT, UR7, URZ, UPT ;  /* 0x0000003f0700728c */ /* 0x000fe2000bf05270 */
[----:B------:R-:W-:Y:S01]  /*2210*/  WARPGROUP.ARRIVE ;  /* 0x00000000000079c5 */ /* 0x000fe20000000000 */
[----:B------:R-:W-:Y:S02]  /*2220*/  ULEA UR7, UR25, UR14, 0x9 ;  /* 0x0000000e19077291 */ /* 0x000fe4000f8e483f */
[----:B------:R-:W-:Y:S01]  /*2230*/  USEL UR8, UR8, URZ, !UP0 ;  /* 0x0000003f08087287 */ /* 0x000fe2000c000000 */
[----:B------:R-:W-:Y:S01]  /*2240*/  UMOV UR17, 0x40000040 ;  /* 0x4000004000117882 */ /* 0x000fe20000000000 */
[----:B------:R-:W-:Y:S02]  /*2250*/  UMOV UR19, 0x40000040 ;  /* 0x4000004000137882 */ /* 0x000fe40000000000 */
[----:B------:R-:W-:Y:S02]  /*2260*/  UISETP.NE.U32.AND UP0, UPT, UR8, URZ, UPT ;  /* 0x0000003f0800728c */ /* 0x000fe4000bf05070 */
[----:B------:R-:W-:Y:S01]  /*2270*/  ULEA UR8, UR25, UR15, 0x9 ;  /* 0x0000000f19087291 */ /* 0x000fe2000f8e483f */
[----:B------:R-:W-:Y:S01]  /*2280*/  UMOV UR16, UR7 ;  /* 0x0000000700107c82 */ /* 0x000fe20008000000 */
[----:B------:R-:W-:-:S05]  /*2290*/  UIADD3 UR6, UR6, 0x4, URZ ;  /* 0x0000000406067890 */ /* 0x000fca000fffe03f */
[----:B------:R-:W-:Y:S02]  /*22a0*/  UMOV UR18, UR8 ;  /* 0x0000000800127c82 */ /* 0x000fe40008000000 */
[----:B------:R-:W-:Y:S01]  /*22b0*/  QGMMA.64x64x32.F32.E5M2.E5M2 R24, gdesc[UR16], R24, UP0 ;  /* 0x00e00000101879f3 */ /* 0x000fe2000bf03818 */
[----:B------:R-:W-:Y:S02]  /*22c0*/  UIADD3 UR16, UR7, 0x2, URZ ;  /* 0x0000000207107890 */ /* 0x000fe4000fffe03f */
[----:B------:R-:W-:Y:S01]  /*22d0*/  UIADD3 UR18, UR8, 0x2, URZ ;  /* 0x0000000208127890 */ /* 0x000fe2000fffe03f */
[----:B------:R-:W-:Y:S01]  /*22e0*/  UMOV UR17, 0x40000040 ;  /* 0x4000004000117882 */ /* 0x000fe20000000000 */
[----:B------:R-:W-:Y:S01]  /*22f0*/  UMOV UR19, 0x40000040 ;  /* 0x4000004000137882 */ /* 0x000fe20000000000 */
[----:B------:R-:W-:-:S06]  /*2300*/  UISETP.NE.AND UP0, UPT, UR6, UR26, UPT ;  /* 0x0000001a0600728c */ /* 0x000fcc000bf05270 */
        /* <DEDUP_REMOVED lines=8> */
[----:B------:R-:W-:Y:S01]  /*2390*/  UMOV UR17, 0x40000040 ;  /* 0x4000004000117882 */ /* 0x000fe20000000000 */
[----:B------:R-:W-:Y:S01]  /*23a0*/  UMOV UR19, 0x40000040 ;  /* 0x4000004000137882 */ /* 0x000fe20000000000 */
[----:B------:R-:W-:-:S06]  /*23b0*/  USEL UR7, URZ, 0x1, UP0 ;  /* 0x000000013f077887 */ /* 0x000fcc0008000000 */
[----:B------:R-:W-:Y:S01]  /*23c0*/  ISETP.NE.AND P0, PT, RZ, UR7, PT ;  /* 0x00000007ff007c0c */ /* 0x000fe2000bf05270 */
[----:B------:R-:W-:Y:S03]  /*23d0*/  QGMMA.64x64x32.F32.E5M2.E5M2 R24, gdesc[UR16], R24, gsb0 ;  /* 0x00e00000101879f3 */ /* 0x000fe60008003818 */
[----:B------:R-:W-:-:S09]  /*23e0*/  WARPGROUP.DEPBAR.LE gsb0, 0x1 ;  /* 0x00008000000079c5 */ /* 0x000fd20000010100 */
[----:B------:R-:W-:Y:S05]  /*23f0*/  @!P0 BRA `(.L_x_32) ;  /* 0x0000000000888947 */ /* 0x000fea0003800000 */
[----:B------:R-:W-:Y:S02]  /*2400*/  WARPGROUP.DEPBAR.LE gsb0, 0x0 ;  /* 0x00008000000079c5 */ /* 0x000fe40000010000 */
[----:B------:R-:W-:-:S01]  /*2410*/  FADD R87, R24, R87 ;  /* 0x0000005718577221 */ /* 0x000fc20000000000 */
[----:B------:R-:W-:Y:S01]  /*2420*/  FADD R86, R25, R86 ;  /* 0x0000005619567221 */ /* 0x000fe20000000000 */
        /* <DEDUP_REMOVED lines=30> */
[----:B------:R-:W-:-:S06]  /*2610*/  UMOV UR6, URZ ;  /* 0x0000003f00067c82 */ /* 0x000fcc0008000000 */
.L_x_32:
[----:B------:R-:W-:Y:S05]  /*2620*/  @!P1 BRA `(.L_x_33) ;  /* 0x0000000000049947 */ /* 0x000fea0003800000 */
[----:B------:R-:W-:Y:S01]  /*2630*/  BPT.TRAP 0x1 ;  /* 0x000000040000795c */ /* 0x000fe20000300000 */
.L_x_33:
[----:B------:R-:W-:-:S13]  /*2640*/  ISETP.NE.AND P0, PT, R13, RZ, PT ;  /* 0x000000ff0d00720c */ /* 0x000fda0003f05270 */
[----:B01----:R-:W-:-:S05]  /*2650*/  @P0 LEA R18, R17, UR9, 0x3 ;  /* 0x0000000911120c11 */ /* 0x003fca000f8e18ff */
[----:B------:R-:W-:-:S05]  /*2660*/  @P0 VIADD R19, R18, 0x70 ;  /* 0x0000007012130836 */ /* 0x000fca0000000000 */
[----:B------:R-:W-:-:S04]  /*2670*/  @P0 PRMT R19, R12, 0x654, R19 ;  /* 0x000006540c130816 */ /* 0x000fc80000000013 */
[----:B------:R0:W-:Y:S01]  /*2680*/  @P0 SYNCS.ARRIVE.TRANS64.RED.A1T0 RZ, [R19+URZ], RZ ;  /* 0x000000ff13ff09a7 */ /* 0x0001e2000810043f */
[----:B------:R-:W-:-:S13]  /*2690*/  ISETP.GT.U32.AND P0, PT, R7, 0x1, PT ;  /* 0x000000010700780c */ /* 0x000fda0003f04070 */
[----:B0-----:R-:W-:Y:S05]  /*26a0*/  @P0 BRA `(.L_x_34) ;  /* 0x0000000000040947 */ /* 0x001fea0003800000 */
[----:B------:R-:W-:Y:S01]  /*26b0*/  BPT.TRAP 0x1 ;  /* 0x000000040000795c */ /* 0x000fe20000300000 */
.L_x_34:
[----:B------:R-:W-:Y:S01]  /*26c0*/  UIADD3 UR25, UR25, 0x1, URZ ;  /* 0x0000000119197890 */ /* 0x000fe2000fffe03f */
[C---:B------:R-:W-:Y:S01]  /*26d0*/  ISETP.GT.AND P1, PT, R16.reuse, 0x1, PT ;  /* 0x000000011000780c */ /* 0x040fe20003f24270 */
[----:B------:R-:W-:Y:S02]  /*26e0*/  VIADD R17, R17, 0x1 ;  /* 0x0000000111117836 */ /* 0x000fe40000000000 */
[----:B------:R-:W-:Y:S01]  /*26f0*/  UISETP.NE.AND UP0, UPT, UR25, 0xe, UPT ;  /* 0x0000000e1900788c */ /* 0x000fe2000bf05270 */
[----:B------:R-:W-:Y:S02]  /*2700*/  VIADD R16, R16, 0xffffffff ;  /* 0xffffffff10107836 */ /* 0x000fe40000000000 */
[C---:B------:R-:W-:Y:S01]  /*2710*/  ISETP.NE.AND P0, PT, R17.reuse, 0xe, PT ;  /* 0x0000000e1100780c */ /* 0x040fe20003f05270 */
[----:B------:R-:W-:Y:S02]  /*2720*/  USEL UR8, URZ, 0x1, UP0 ;  /* 0x000000013f087887 */ /* 0x000fe40008000000 */
[----:B------:R-:W-:Y:S01]  /*2730*/  USEL UR25, UR25, URZ, UP0 ;  /* 0x0000003f19197287 */ /* 0x000fe20008000000 */
[----:B------:R-:W-:-:S03]  /*2740*/  SEL R17, R17, RZ, P0 ;  /* 0x000000ff11117207 */ /* 0x000fc60000000000 */
[----:B------:R-:W-:Y:S01]  /*2750*/  LOP3.LUT R22, R22, UR8, RZ, 0x3c, !PT ;  /* 0x0000000816167c12 */ /* 0x000fe2000f8e3cff */
[----:B------:R-:W-:Y:S01]  /*2760*/  UMOV UR8, 0x1 ;  /* 0x0000000100087882 */ /* 0x000fe20000000000 */
[----:B------:R-:W-:Y:S06]  /*2770*/  @P1 BRA `(.L_x_35) ;  /* 0xfffffff800741947 */ /* 0x000fec000383ffff */
.L_x_27:
[----:B------:R-:W-:Y:S01]  /*2780*/  UISETP.NE.AND UP0, UPT, UR6, URZ, UPT ;  /* 0x0000003f0600728c */ /* 0x000fe2000bf05270 */
[----:B01----:R-:W0:Y:S01]  /*2790*/  LDC R16, c[0x0][0x28c] ;  /* 0x0000a300ff107b82 */ /* 0x003e220000000800 */
[----:B------:R-:W-:Y:S02]  /*27a0*/  IMAD.U32 R17, RZ, RZ, UR24 ;  /* 0x00000018ff117e24 */ /* 0x000fe4000f8e00ff */
[----:B------:R-:W-:-:S06]  /*27b0*/  USEL UR6, URZ, 0x1, !UP0 ;  /* 0x000000013f067887 */ /* 0x000fcc000c000000 */
[----:B------:R-:W-:-:S13]  /*27c0*/  ISETP.NE.AND P0, PT, RZ, UR6, PT ;  /* 0x00000006ff007c0c */ /* 0x000fda000bf05270 */
[----:B------:R-:W-:Y:S05]  /*27d0*/  @!P0 BRA `(.L_x_36) ;  /* 0x0000000000848947 */ /* 0x000fea0003800000 */
[----:B------:R-:W-:Y:S02]  /*27e0*/  WARPGROUP.DEPBAR.LE gsb0, 0x0 ;  /* 0x00008000000079c5 */ /* 0x000fe40000010000 */
[----:B------:R-:W-:Y:S01]  /*27f0*/  FADD R87, R24, R87 ;  /* 0x0000005718577221 */ /* 0x000fe20000000000 */
        /* <DEDUP_REMOVED lines=30> */
[----:B------:R-:W-:-:S07]  /*29e0*/  FADD R56, R56, R55 ;  /* 0x0000003738387221 */ /* 0x000fce0000000000 */
.L_x_36:
[----:B0-----:R-:W-:Y:S01]  /*29f0*/  ISETP.GE.AND P0, PT, R16, 0x1, PT ;  /* 0x000000011000780c */ /* 0x001fe20003f06270 */
[----:B------:R0:W-:Y:S01]  /*2a00*/  SYNCS.ARRIVE.TRANS64.A1T0 RZ, [R17+UR23], RZ ;  /* 0x000000ff11ff79a7 */ /* 0x0001e20008100017 */
[----:B------:R-:W-:-:S11]  /*2a10*/  WARPGROUP.DEPBAR.LE gsb0, 0x0 ;  /* 0x00008000000079c5 */ /* 0x000fd60000010000 */
[----:B------:R-:W-:Y:S05]  /*2a20*/  @!P0 BRA `(.L_x_37) ;  /* 0x0000000000508947 */ /* 0x000fea0003800000 */
[----:B------:R-:W-:-:S13]  /*2a30*/  ISETP.NE.AND P0, PT, R88, 0x3, PT ;  /* 0x000000035800780c */ /* 0x000fda0003f05270 */
[----:B------:R-:W-:Y:S05]  /*2a40*/  @!P0 BRA `(.L_x_38) ;  /* 0x0000000000048947 */ /* 0x000fea0003800000 */
[----:B------:R-:W-:Y:S01]  /*2a50*/  BPT.TRAP 0x1 ;  /* 0x000000040000795c */ /* 0x000fe20000300000 */
.L_x_38:
[----:B------:R-:W-:Y:S01]  /*2a60*/  ISETP.NE.AND P0, PT, R13, RZ, PT ;  /* 0x000000ff0d00720c */ /* 0x000fe20003f05270 */
[----:B------:R-:W-:Y:S01]  /*2a70*/  BSSY B0, `(.L_x_39) ;  /* 0x000000d000007945 */ /* 0x000fe20003800000 */
[----:B------:R-:W-:-:S11]  /*2a80*/  ISETP.GT.U32.AND P1, PT, R7, 0x1, PT ;  /* 0x000000010700780c */ /* 0x000fd60003f24070 */
[----:B------:R-:W-:Y:S05]  /*2a90*/  @!P0 BRA `(.L_x_40) ;  /* 0x0000000000288947 */ /* 0x000fea0003800000 */
[----:B------:R-:W-:-:S04]  /*2aa0*/  UIADD3 UR8, UR10, UR5, URZ ;  /* 0x000000050a087290 */ /* 0x000fc8000fffe03f */
[----:B------:R-:W-:-:S04]  /*2ab0*/  USHF.R.U32.HI UR6, URZ, 0x1, UR8 ;  /* 0x000000013f067899 */ /* 0x000fc80008011608 */
[----:B------:R-:W-:-:S04]  /*2ac0*/  UIMAD.WIDE.U32 UR6, UR6, -0x6db6db6d, URZ ;  /* 0x92492493060678a5 */ /* 0x000fc8000f8e003f */
[----:B------:R-:W-:-:S04]  /*2ad0*/  USHF.R.U32.HI UR6, URZ, 0x2, UR7 ;  /* 0x000000023f067899 */ /* 0x000fc80008011607 */
[----:B------:R-:W-:-:S04]  /*2ae0*/  UIMAD UR8, UR6, -0xe, UR8 ;  /* 0xfffffff2060878a4 */ /* 0x000fc8000f8e0208 */
[----:B------:R-:W-:-:S04]  /*2af0*/  ULEA UR8, UR8, UR9, 0x3 ;  /* 0x0000000908087291 */ /* 0x000fc8000f8e183f */
[----:B------:R-:W-:-:S06]  /*2b00*/  UIADD3 UR8, UR8, 0x70, URZ ;  /* 0x0000007008087890 */ /* 0x000fcc000fffe03f */
[----:B0-----:R-:W-:-:S05]  /*2b10*/  IMAD.U32 R17, RZ, RZ, UR8 ;  /* 0x00000008ff117e24 */ /* 0x001fca000f8e00ff */
[----:B------:R-:W-:-:S04]  /*2b20*/  PRMT R16, R12, 0x654, R17 ;  /* 0x000006540c107816 */ /* 0x000fc80000000011 */
[----:B------:R1:W-:Y:S03]  /*2b30*/  SYNCS.ARRIVE.TRANS64.RED.A1T0 RZ, [R16+URZ], RZ ;  /* 0x000000ff10ff79a7 */ /* 0x0003e6000810043f */
.L_x_40:
[----:B------:R-:W-:Y:S05]  /*2b40*/  BSYNC B0 ;  /* 0x0000000000007941 */ /* 0x000fea0003800000 */
.L_x_39:
[----:B------:R-:W-:Y:S05]  /*2b50*/  @P1 BRA `(.L_x_37) ;  /* 0x0000000000041947 */ /* 0x000fea0003800000 */
[----:B------:R-:W-:Y:S01]  /*2b60*/  BPT.TRAP 0x1 ;  /* 0x000000040000795c */ /* 0x000fe20000300000 */
.L_x_37:
[----:B-1----:R-:W-:Y:S01]  /*2b70*/  SHF.L.U32 R16, R89, 0x1f, RZ ;  /* 0x0000001f59107819 */ /* 0x002fe200000006ff */
[----:B------:R-:W-:Y:S01]  /*2b80*/  UIADD3 UR5, UR22, UR5, URZ ;  /* 0x0000000516057290 */ /* 0x000fe2000fffe03f */
[----:B------:R-:W1:Y:S01]  /*2b90*/  LDC R29, c[0x0][0x288] ;  /* 0x0000a200ff1d7b82 */ /* 0x000e620000000800 */
[----:B------:R-:W-:Y:S01]  /*2ba0*/  UISETP.GE.U32.AND UP1, UPT, UR22, 0xe, UPT ;  /* 0x0000000e1600788c */ /* 0x000fe2000bf26070 */
[----:B------:R-:W-:Y:S01]  /*2bb0*/  IMAD.SHL.U32 R22, R20, 0x2, RZ ;  /* 0x0000000214167824 */ /* 0x000fe200078e00ff */
[----:B------:R-:W-:Y:S02]  /*2bc0*/  UISETP.GT.U32.AND UP0, UPT, UR5, 0xd, UPT ;  /* 0x0000000d0500788c */ /* 0x000fe4000bf04070 */
[----:B------:R-:W-:Y:S02]  /*2bd0*/  USHF.R.U32.HI UR6, URZ, 0x1, UR5 ;  /* 0x000000013f067899 */ /* 0x000fe40008011605 */
[----:B------:R-:W-:Y:S01]  /*2be0*/  UISETP.LT.U32.AND UP0, UPT, UR22, 0xe, UP0 ;  /* 0x0000000e1600788c */ /* 0x000fe20008701070 */
[----:B------:R-:W4:Y:S01]  /*2bf0*/  SYNCS.PHASECHK.TRANS64.TRYWAIT P0, [UR11+0x8], R16 ;  /* 0x00000810ff0075a7 */ /* 0x000f22000800014b */
[----:B------:R-:W-:Y:S01]  /*2c00*/  UIMAD.WIDE.U32 UR6, UR6, -0x6db6db6d, URZ ;  /* 0x92492493060678a5 */ /* 0x000fe2000f8e003f */
[----:B------:R-:W-:Y:S01]  /*2c10*/  SHF.R.S32.HI R23, RZ, 0x1f, R22 ;  /* 0x0000001fff177819 */ /* 0x000fe20000011416 */
[----:B------:R-:W-:-:S02]  /*2c20*/  USEL UR8, URZ, 0x1, !UP0 ;  /* 0x000000013f087887 */ /* 0x000fc4000c000000 */
[----:B------:R-:W-:Y:S02]  /*2c30*/  USHF.R.U32.HI UR6, URZ, 0x2, UR7 ;  /* 0x000000023f067899 */ /* 0x000fe40008011607 */
[----:B------:R-:W-:Y:S02]  /*2c40*/  ULOP3.LUT UR4, UR4, UR8, URZ, 0x3c, !UPT ;  /* 0x0000000804047292 */ /* 0x000fe4000f8e3c3f */
[----:B------:R-:W-:Y:S02]  /*2c50*/  UIMAD UR5, UR6, -0xe, UR5 ;  /* 0xfffffff2060578a4 */ /* 0x000fe4000f8e0205 */
[----:B------:R-:W-:Y:S01]  /*2c60*/  @UP1 ULOP3.LUT UR4, UR4, 0x1, UR6, 0x78, !UPT ;  /* 0x0000000104041892 */ /* 0x000fe2000f8e7806 */
[----:B-1--4-:R-:W-:Y:S11]  /*2c70*/  @!P0 BRA `(.L_x_41) ;  /* 0x00000044002c8947 */ /* 0x012ff60003800000 */
.L_x_145:
[----:B------:R-:W-:Y:S01]  /*2c80*/  IMAD.SHL.U32 R31, R4, 0x40, RZ ;  /* 0x00000040041f7824 */ /* 0x000fe200078e00ff */
[----:B------:R-:W-:Y:S01]  /*2c90*/  ULDC UR8, c[0x0][0x284] ;  /* 0x0000a10000087ab9 */ /* 0x000fe20000000800 */
[----:B------:R-:W-:Y:S01]  /*2ca0*/  IMAD.SHL.U32 R4, R6, 0x40, RZ ;  /* 0x0000004006047824 */ /* 0x000fe200078e00ff */
[----:B------:R-:W-:Y:S01]  /*2cb0*/  SHF.R.S32.HI R30, RZ, 0x1f, R5 ;  /* 0x0000001fff1e7819 */ /* 0x000fe20000011405 */
[----:B------:R-:W-:Y:S01]  /*2cc0*/  ULDC.64 UR6, c[0x0][0x5d0] ;  /* 0x0001740000067ab9 */ /* 0x000fe20000000a00 */
[----:B------:R-:W-:Y:S01]  /*2cd0*/  SHF.R.S32.HI R28, RZ, 0x1f, R31 ;  /* 0x0000001fff1c7819 */ /* 0x000fe2000001141f */
[----:B0-----:R-:W-:Y:S01]  /*2ce0*/  IMAD.WIDE.U32 R16, R5, UR6, R22 ;  /* 0x0000000605107c25 */ /* 0x001fe2000f8e0016 */
[----:B------:R-:W-:-:S03]  /*2cf0*/  ISETP.GE.AND P0, PT, R4, UR8, PT ;  /* 0x0000000804007c0c */ /* 0x000fc6000bf06270 */
[----:B------:R-:W-:Y:S01]  /*2d00*/  IMAD R18, R30, UR6, RZ ;  /* 0x000000061e127c24 */ /* 0x000fe2000f8e02ff */
[C---:B------:R-:W-:Y:S02]  /*2d10*/  ISETP.GE.OR P0, PT, R31.reuse, R29, P0 ;  /* 0x0000001d1f00720c */ /* 0x040fe40000706670 */
[----:B------:R-:W-:Y:S01]  /*2d20*/  IADD3 R16, P1, R31, R16, RZ ;  /* 0x000000101f107210 */ /* 0x000fe20007f3e0ff */
[----:B------:R-:W-:-:S05]  /*2d30*/  IMAD R19, R5, UR7, R18 ;  /* 0x0000000705137c24 */ /* 0x000fca000f8e0212 */
[----:B------:R-:W-:-:S05]  /*2d40*/  IADD3.X R17, R28, R17, R19, P1, !PT ;  /* 0x000000111c117210 */ /* 0x000fca0000ffe413 */
[----:B------:R-:W-:Y:S05]  /*2d50*/  @P0 BRA `(.L_x_42) ;  /* 0x0000002400a80947 */ /* 0x000fea0003800000 */
[----:B------:R-:W0:Y:S01]  /*2d60*/  LDC.64 R24, c[0x0][0x5c8] ;  /* 0x00017200ff187b82 */ /* 0x000e220000000a00 */
[----:B------:R-:W-:Y:S01]  /*2d70*/  IMAD.WIDE R26, R6, 0x40, R10 ;  /* 0x00000040061a7825 */ /* 0x000fe200078e020a */
[----:B------:R-:W-:Y:S01]  /*2d80*/  ULDC.64 UR6, c[0x0][0x5c0] ;  /* 0x0001700000067ab9 */ /* 0x000fe20000000a00 */
[----:B------:R-:W-:Y:S02]  /*2d90*/  BSSY B0, `(.L_x_42) ;  /* 0x0000266000007945 */ /* 0x000fe40003800000 */
[-C--:B0-----:R-:W-:Y:S02]  /*2da0*/  IMAD R6, R27, R24.reuse, RZ ;  /* 0x000000181b067224 */ /* 0x081fe400078e02ff */
[----:B------:R-:W-:-:S04]  /*2db0*/  IMAD.WIDE.U32 R16, R26, R24, R16 ;  /* 0x000000181a107225 */ /* 0x000fc800078e0010 */
[----:B------:R-:W-:Y:S01]  /*2dc0*/  IMAD R19, R26, R25, R6 ;  /* 0x000000191a137224 */ /* 0x000fe200078e0206 */
[----:B------:R-:W-:Y:S02]  /*2dd0*/  LEA R18, P0, R24, R16, 0x3 ;  /* 0x0000001018127211 */ /* 0x000fe400078018ff */
[----:B------:R-:W-:Y:S01]  /*2de0*/  IADD3 R16, P1, R16, UR6, RZ ;  /* 0x0000000610107c10 */ /* 0x000fe2000ff3e0ff */
[----:B------:R-:W-:Y:S01]  /*2df0*/  IMAD.IADD R19, R17, 0x1, R19 ;  /* 0x0000000111137824 */ /* 0x000fe200078e0213 */
[----:B------:R-:W-:-:S04]  /*2e00*/  IADD3 R18, P2, R18, UR6, RZ ;  /* 0x0000000612127c10 */ /* 0x000fc8000ff5e0ff */
[----:B------:R-:W-:Y:S01]  /*2e10*/  LEA.HI.X R6, R24, R19, R25, 0x3, P0 ;  /* 0x0000001318067211 */ /* 0x000fe200000f1c19 */
[----:B------:R-:W-:Y:S01]  /*2e20*/  IMAD R24, R20, -0x2, R29 ;  /* 0xfffffffe14187824 */ /* 0x000fe200078e021d */
[----:B---3-5:R-:W-:Y:S02]  /*2e30*/  FSETP.NEU.AND P0, PT, R15, RZ, PT ;  /* 0x000000ff0f00720b */ /* 0x028fe40003f0d000 */
[----:B------:R-:W-:Y:S01]  /*2e40*/  IADD3.X R17, R19, UR7, RZ, P1, !PT ;  /* 0x0000000713117c10 */ /* 0x000fe20008ffe4ff */
[----:B------:R-:W-:Y:S01]  /*2e50*/  IMAD.IADD R24, R24, 0x1, -R31 ;  /* 0x0000000118187824 */ /* 0x000fe200078e0a1f */
[----:B------:R-:W-:Y:S01]  /*2e60*/  IADD3.X R19, R6, UR7, RZ, P2, !PT ;  /* 0x0000000706137c10 */ /* 0x000fe200097fe4ff */
[----:B------:R-:W-:-:S08]  /*2e70*/  IMAD.IADD R6, R21, 0x1, -R4 ;  /* 0x0000000115067824 */ /* 0x000fd000078e0a04 */
[----:B------:R-:W-:Y:S05]  /*2e80*/  @!P0 BRA `(.L_x_43) ;  /* 0x0000001c00188947 */ /* 0x000fea0003800000 */
[----:B------:R-:W-:Y:S01]  /*2e90*/  ULDC.64 UR6, c[0x0][0x5b8] ;  /* 0x00016e0000067ab9 */ /* 0x000fe20000000a00 */
[----:B------:R-:W-:Y:S01]  /*2ea0*/  ULDC.64 UR16, c[0x0][0x5a8] ;  /* 0x00016a0000107ab9 */ /* 0x000fe20000000a00 */
[----:B------:R-:W-:Y:S01]  /*2eb0*/  IMAD.WIDE.U32 R22, R5, UR6, R22 ;  /* 0x0000000605167c25 */ /* 0x000fe2000f8e0016 */
[----:B------:R-:W-:Y:S03]  /*2ec0*/  BSSY B1, `(.L_x_44) ;  /* 0x0000010000017945 */ /* 0x000fe60003800000 */
[----:B------:R-:W-:Y:S01]  /*2ed0*/  IMAD R4, R30, UR6, RZ ;  /* 0x000000061e047c24 */ /* 0x000fe2000f8e02ff */
[----:B------:R-:W-:-:S03]  /*2ee0*/  IADD3 R22, P0, R31, R22, RZ ;  /* 0x000000161f167210 */ /* 0x000fc60007f1e0ff */
[----:B------:R-:W-:Y:S01]  /*2ef0*/  IMAD R5, R5, UR7, R4 ;  /* 0x0000000705057c24 */ /* 0x000fe2000f8e0204 */
[----:B------:R-:W-:Y:S02]  /*2f00*/  ULDC.64 UR6, c[0x0][0x5b0] ;  /* 0x00016c0000067ab9 */ /* 0x000fe40000000a00 */
[----:B------:R-:W-:Y:S02]  /*2f10*/  IMAD R25, R27, UR6, RZ ;  /* 0x000000061b197c24 */ /* 0x000fe4000f8e02ff */
[----:B------:R-:W-:Y:S02]  /*2f20*/  IADD3.X R23, R28, R23, R5, P0, !PT ;  /* 0x000000171c177210 */ /* 0x000fe400007fe405 */
[----:B------:R-:W-:Y:S01]  /*2f30*/  ISETP.GE.AND P0, PT, R24, 0x1, PT ;  /* 0x000000011800780c */ /* 0x000fe20003f06270 */
[C---:B------:R-:W-:Y:S02]  /*2f40*/  IMAD R25, R26.reuse, UR7, R25 ;  /* 0x000000071a197c24 */ /* 0x040fe4000f8e0219 */
[----:B------:R-:W-:Y:S01]  /*2f50*/  IMAD.WIDE.U32 R4, R26, UR6, R22 ;  /* 0x000000061a047c25 */ /* 0x000fe2000f8e0016 */
[----:B------:R-:W-:-:S02]  /*2f60*/  ISETP.LT.OR P3, PT, R6, 0x1, !P0 ;  /* 0x000000010600780c */ /* 0x000fc40004761670 */
[----:B------:R-:W-:-:S04]  /*2f70*/  IADD3 R4, P1, R4, UR16, RZ ;  /* 0x0000001004047c10 */ /* 0x000fc8000ff3e0ff */
[--C-:B------:R-:W-:Y:S02]  /*2f80*/  IADD3.X R5, R5, UR17, R25.reuse, P1, !PT ;  /* 0x0000001105057c10 */ /* 0x100fe40008ffe419 */
[----:B------:R-:W-:-:S05]  /*2f90*/  PRMT R25, RZ, 0x7610, R25 ;  /* 0x00007610ff197816 */ /* 0x000fca0000000019 */
[----:B------:R-:W-:Y:S05]  /*2fa0*/  @P3 BRA `(.L_x_45) ;  /* 0x0000000000043947 */ /* 0x000fea0003800000 */
[----:B------:R0:W5:Y:S02]  /*2fb0*/  LDG.E.U8 R25, desc[UR20][R4.64] ;  /* 0x0000001404197981 */ /* 0x000164000c1e1100 */
.L_x_45:
[----:B------:R-:W-:Y:S05]  /*2fc0*/  BSYNC B1 ;  /* 0x0000000000017941 */ /* 0x000fea0003800000 */
.L_x_44:
[----:B-----5:R-:W-:Y:S01]  /*2fd0*/  LOP3.LUT R25, R25, 0xff, RZ, 0xc0, !PT ;  /* 0x000000ff19197812 */ /* 0x020fe200078ec0ff */
[----:B------:R-:W-:Y:S01]  /*2fe0*/  BSSY B1, `(.L_x_46) ;  /* 0x000000c000017945 */ /* 0x000fe20003800000 */
[----:B------:R-:W-:Y:S02]  /*2ff0*/  ISETP.GE.AND P1, PT, R24, 0x2, PT ;  /* 0x000000021800780c */ /* 0x000fe40003f26270 */
[----:B------:R-:W-:Y:S02]  /*3000*/  F2FP.F16.E5M2.UNPACK_B R25, R25 ;  /* 0x00000019ff19723e */ /* 0x000fe400020004ff */
[----:B------:R-:W-:-:S03]  /*3010*/  ISETP.LT.OR P2, PT, R6, 0x1, !P1 ;  /* 0x000000010600780c */ /* 0x000fc60004f41670 */
[----:B------:R-:W-:Y:S01]  /*3020*/  HADD2.F32 R28, -RZ, R25.H0_H0 ;  /* 0x20000019ff1c7230 */ /* 0x000fe20000004100 */
[----:B------:R-:W-:-:S04]  /*3030*/  PRMT R25, RZ, 0x7610, R25 ;  /* 0x00007610ff197816 */ /* 0x000fc80000000019 */
[----:B------:R-:W-:-:S04]  /*3040*/  FMUL R28, R28, R15 ;  /* 0x0000000f1c1c7220 */ /* 0x000fc80000400000 */
[----:B--2---:R-:W-:-:S05]  /*3050*/  FFMA R28, R87, R14, R28 ;  /* 0x0000000e571c7223 */ /* 0x004fca000000001c */
[----:B------:R-:W-:-:S05]  /*3060*/  F2FP.SATFINITE.E5M2.F32.PACK_AB_MERGE_C R29, RZ, R28, RZ ;  /* 0x0000001cff1d723e */ /* 0x000fca00048060ff */
[----:B------:R1:W-:Y:S01]  /*3070*/  @!P3 STG.E.U8 desc[UR20][R16.64], R29 ;  /* 0x0000001d1000b986 */ /* 0x0003e2000c101114 */
[----:B------:R-:W-:Y:S05]  /*3080*/  @P2 BRA `(.L_x_47) ;  /* 0x0000000000042947 */ /* 0x000fea0003800000 */
[----:B------:R2:W5:Y:S02]  /*3090*/  LDG.E.U8 R25, desc[UR20][R4.64+0x1] ;  /* 0x0000011404197981 */ /* 0x000564000c1e1100 */
.L_x_47:
[----:B------:R-:W-:Y:S05]  /*30a0*/  BSYNC B1 ;  /* 0x0000000000017941 */ /* 0x000fea0003800000 */
.L_x_46:
[----:B-----5:R-:W-:Y:S01]  /*30b0*/  LOP3.LUT R25, R25, 0xff, RZ, 0xc0, !PT ;  /* 0x000000ff19197812 */ /* 0x020fe200078ec0ff */
[----:B------:R-:W-:Y:S01]  /*30c0*/  BSSY B1, `(.L_x_48) ;  /* 0x0000012000017945 */ /* 0x000fe20003800000 */
[----:B-1----:R-:W-:Y:S02]  /*30d0*/  IADD3 R29, P3, R26, 0x8, RZ ;  /* 0x000000081a1d7810 */ /* 0x002fe40007f7e0ff */
[----:B------:R-:W-:Y:S02]  /*30e0*/  F2FP.F16.E5M2.UNPACK_B R25, R25 ;  /* 0x00000019ff19723e */ /* 0x000fe400020004ff */
[----:B------:R-:W-:Y:S01]  /*30f0*/  ISETP.LT.OR P0, PT, R6, 0x9, !P0 ;  /* 0x000000090600780c */ /* 0x000fe20004701670 */
[----:B------:R-:W-:Y:S02]  /*3100*/  IMAD.X R27, RZ, RZ, R27, P3 ;  /* 0x000000ffff1b7224 */ /* 0x000fe400018e061b */
[----:B------:R-:W-:Y:S02]  /*3110*/  HADD2.F32 R26, -RZ, R25.H0_H0 ;  /* 0x20000019ff1a7230 */ /* 0x000fe40000004100 */
[----:B------:R-:W-:-:S04]  /*3120*/  IMAD.WIDE.U32 R22, R29, UR6, R22 ;  /* 0x000000061d167c25 */ /* 0x000fc8000f8e0016 */
[----:B------:R-:W-:Y:S01]  /*3130*/  FMUL R25, R26, R15 ;  /* 0x0000000f1a197220 */ /* 0x000fe20000400000 */
[----:B------:R-:W-:Y:S01]  /*3140*/  IMAD R26, R27, UR6, RZ ;  /* 0x000000061b1a7c24 */ /* 0x000fe2000f8e02ff */
[----:B------:R-:W-:Y:S02]  /*3150*/  IADD3 R22, P3, R22, UR16, RZ ;  /* 0x0000001016167c10 */ /* 0x000fe4000ff7e0ff */
[----:B------:R-:W-:Y:S01]  /*3160*/  FFMA R25, R86, R14, R25 ;  /* 0x0000000e56197223 */ /* 0x000fe20000000019 */
[----:B------:R-:W-:-:S04]  /*3170*/  IMAD R29, R29, UR7, R26 ;  /* 0x000000071d1d7c24 */ /* 0x000fc8000f8e021a */
[----:B------:R-:W-:Y:S02]  /*3180*/  F2FP.SATFINITE.E5M2.F32.PACK_AB_MERGE_C R27, RZ, R25, RZ ;  /* 0x00000019ff1b723e */ /* 0x000fe400048060ff */
[----:B------:R-:W-:Y:S02]  /*3190*/  IADD3.X R23, R23, UR17, R29, P3, !PT ;  /* 0x0000001117177c10 */ /* 0x000fe40009ffe41d */
[----:B------:R-:W-:Y:S01]  /*31a0*/  PRMT R25, RZ, 0x7610, R25 ;  /* 0x00007610ff197816 */ /* 0x000fe20000000019 */
[----:B------:R1:W-:Y:S01]  /*31b0*/  @!P2 STG.E.U8 desc[UR20][R16.64+0x1], R27 ;  /* 0x0000011b1000a986 */ /* 0x0003e2000c101114 */
[----:B------:R-:W-:Y:S05]  /*31c0*/  @P0 BRA `(.L_x_49) ;  /* 0x0000000000040947 */ /* 0x000fea0003800000 */
[----:B------:R3:W5:Y:S02]  /*31d0*/  LDG.E.U8 R25, desc[UR20][R22.64] ;  /* 0x0000001416197981 */ /* 0x000764000c1e1100 */
.L_x_49:
[----:B------:R-:W-:Y:S05]  /*31e0*/  BSYNC B1 ;  /* 0x0000000000017941 */ /* 0x000fea0003800000 */
.L_x_48:
[----:B-----5:R-:W-:Y:S01]  /*31f0*/  LOP3.LUT R25, R25, 0xff, RZ, 0xc0, !PT ;  /* 0x000000ff19197812 */ /* 0x020fe200078ec0ff */
[----:B------:R-:W-:Y:S01]  /*3200*/  BSSY B1, `(.L_x_50) ;  /* 0x000000b000017945 */ /* 0x000fe20003800000 */
[----:B------:R-:W-:Y:S02]  /*3210*/  ISETP.LT.OR P1, PT, R6, 0x9, !P1 ;  /* 0x000000090600780c */ /* 0x000fe40004f21670 */
[----:B------:R-:W-:-:S05]  /*3220*/  F2FP.F16.E5M2.UNPACK_B R25, R25 ;  /* 0x00000019ff19723e */ /* 0x000fca00020004ff */
[----:B------:R-:W-:Y:S01]  /*3230*/  HADD2.F32 R26, -RZ, R25.H0_H0 ;  /* 0x20000019ff1a7230 */ /* 0x000fe20000004100 */
[----:B------:R-:W-:-:S04]  /*3240*/  PRMT R25, RZ, 0x7610, R25 ;  /* 0x00007610ff197816 */ /* 0x000fc80000000019 */
[----:B------:R-:W-:-:S04]  /*3250*/  FMUL R26, R26, R15 ;  /* 0x0000000f1a1a7220 */ /* 0x000fc80000400000 */
[----:B------:R-:W-:-:S05]  /*3260*/  FFMA R26, R85, R14, R26 ;  /* 0x0000000e551a7223 */ /* 0x000fca000000001a */
[----:B-1----:R-:W-:-:S05]  /*3270*/  F2FP.SATFINITE.E5M2.F32.PACK_AB_MERGE_C R27, RZ, R26, RZ ;  /* 0x0000001aff1b723e */ /* 0x002fca00048060ff */
[----:B------:R1:W-:Y:S01]  /*3280*/  @!P0 STG.E.U8 desc[UR20][R18.64], R27 ;  /* 0x0000001b12008986 */ /* 0x0003e2000c101114 */
[----:B------:R-:W-:Y:S05]  /*3290*/  @P1 BRA `(.L_x_51) ;  /* 0x0000000000041947 */ /* 0x000fea0003800000 */
[----:B------:R4:W5:Y:S02]  /*32a0*/  LDG.E.U8 R25, desc[UR20][R22.64+0x1] ;  /* 0x0000011416197981 */ /* 0x000964000c1e1100 */
.L_x_51:
[----:B------:R-:W-:Y:S05]  /*32b0*/  BSYNC B1 ;  /* 0x0000000000017941 */ /* 0x000fea0003800000 */
.L_x_50:
[----:B-----5:R-:W-:Y:S01]  /*32c0*/  LOP3.LUT R25, R25, 0xff, RZ, 0xc0, !PT ;  /* 0x000000ff19197812 */ /* 0x020fe200078ec0ff */
[----:B------:R-:W-:Y:S01]  /*32d0*/  BSSY B1, `(.L_x_52) ;  /* 0x000000c000017945 */ /* 0x000fe20003800000 */
[----:B------:R-:W-:Y:S02]  /*32e0*/  ISETP.GE.AND P0, PT, R24, 0x9, PT ;  /* 0x000000091800780c */ /* 0x000fe40003f06270 */
[----:B------:R-:W-:Y:S02]  /*32f0*/  F2FP.F16.E5M2.UNPACK_B R25, R25 ;  /* 0x00000019ff19723e */ /* 0x000fe400020004ff */
[----:B------:R-:W-:-:S03]  /*3300*/  ISETP.LT.OR P2, PT, R6, 0x1, !P0 ;  /* 0x000000010600780c */ /* 0x000fc60004741670 */
[----:B------:R-:W-:-:S05]  /*3310*/  HADD2.F32 R26, -RZ, R25.H0_H0 ;  /* 0x20000019ff1a7230 */ /* 0x000fca0000004100 */
[----:B------:R-:W-:-:S04]  /*3320*/  FMUL R25, R26, R15 ;  /* 0x0000000f1a197220 */ /* 0x000fc80000400000 */
[----:B------:R-:W-:-:S05]  /*3330*/  FFMA R25, R84, R14, R25 ;  /* 0x0000000e54197223 */ /* 0x000fca0000000019 */
[----:B-1----:R-:W-:Y:S02]  /*3340*/  F2FP.SATFINITE.E5M2.F32.PACK_AB_MERGE_C R27, RZ, R25, RZ ;  /* 0x00000019ff1b723e */ /* 0x002fe400048060ff */
[----:B------:R-:W-:-:S03]  /*3350*/  PRMT R25, RZ, 0x7610, R25 ;  /* 0x00007610ff197816 */ /* 0x000fc60000000019 */
[----:B------:R1:W-:Y:S01]  /*3360*/  @!P1 STG.E.U8 desc[UR20][R18.64+0x1], R27 ;  /* 0x0000011b12009986 */ /* 0x0003e2000c101114 */
[----:B------:R-:W-:Y:S05]  /*3370*/  @P2 BRA `(.L_x_53) ;  /* 0x0000000000042947 */ /* 0x000fea0003800000 */
[----:B------:R0:W5:Y:S02]  /*3380*/  LDG.E.U8 R25, desc[UR20][R4.64+0x8] ;  /* 0x0000081404197981 */ /* 0x000164000c1e1100 */
.L_x_53:
[----:B------:R-:W-:Y:S05]  /*3390*/  BSYNC B1 ;  /* 0x0000000000017941 */ /* 0x000fea0003800000 */
.L_x_52:
        /* <DEDUP_REMOVED lines=13> */
.L_x_55:
[----:B------:R-:W-:Y:S05]  /*3470*/  BSYNC B1 ;  /* 0x0000000000017941 */ /* 0x000fea0003800000 */
.L_x_54:
[----:B-----5:R-:W-:Y:S01]  /*3480*/  LOP3.LUT R25, R25, 0xff, RZ, 0xc0, !PT ;  /* 0x000000ff19197812 */ /* 0x020fe200078ec0ff */
[----:B------:R-:W-:Y:S01]  /*3490*/  BSSY B1, `(.L_x_56) ;  /* 0x000000b000017945 */ /* 0x000fe20003800000 */
[----:B------:R-:W-:Y:S02]  /*34a0*/  ISETP.LT.OR P0, PT, R6, 0x9, !P0 ;  /* 0x000000090600780c */ /* 0x000fe40004701670 */
[----:B------:R-:W-:-:S05]  /*34b0*/  F2FP.F16.E5M2.UNPACK_B R25, R25 ;  /* 0x00000019ff19723e */ /* 0x000fca00020004ff */
        /* <DEDUP_REMOVED lines=8> */
.L_x_57:
[----:B------:R-:W-:Y:S05]  /*3540*/  BSYNC B1 ;  /* 0x0000000000017941 */ /* 0x000fea0003800000 */
.L_x_56:
        /* <DEDUP_REMOVED lines=12> */
.L_x_59:
[----:B------:R-:W-:Y:S05]  /*3610*/  BSYNC B1 ;  /* 0x0000000000017941 */ /* 0x000fea0003800000 */
.L_x_58:
        /* <DEDUP_REMOVED lines=13> */
.L_x_61:
[----:B------:R-:W-:Y:S05]  /*36f0*/  BSYNC B1 ;  /* 0x0000000000017941 */ /* 0x000fea0003800000 */
.L_x_60:
        /* <DEDUP_REMOVED lines=13> */
.L_x_63:
[----:B------:R-:W-:Y:S05]  /*37d0*/  BSYNC B1 ;  /* 0x0000000000017941 */ /* 0x000fea0003800000 */
.L_x_62:
        /* <DEDUP_REMOVED lines=12> */
.L_x_65:
[----:B------:R-:W-:Y:S05]  /*38a0*/  BSYNC B1 ;  /* 0x0000000000017941 */ /* 0x000fea0003800000 */
.L_x_64:
        /* <DEDUP_REMOVED lines=12> */
.L_x_67:
[----:B------:R-:W-:Y:S05]  /*3970*/  BSYNC B1 ;  /* 0x0000000000017941 */ /* 0x000fea0003800000 */
.L_x_66:
        /* <DEDUP_REMOVED lines=13> */
.L_x_69:
[----:B------:R-:W-:Y:S05]  /*3a50*/  BSYNC B1 ;  /* 0x0000000000017941 */ /* 0x000fea0003800000 */
.L_x_68:
        /* <DEDUP_REMOVED lines=13> */
.L_x_71:
[----:B------:R-:W-:Y:S05]  /*3b30*/  BSYNC B1 ;  /* 0x0000000000017941 */ /* 0x000fea0003800000 */
.L_x_70:
        /* <DEDUP_REMOVED lines=12> */
.L_x_73:
[----:B------:R-:W-:Y:S05]  /*3c00*/  BSYNC B1 ;  /* 0x0000000000017941 */ /* 0x000fea0003800000 */
.L_x_72:
        /* <DEDUP_REMOVED lines=12> */
.L_x_75:
[----:B------:R-:W-:Y:S05]  /*3cd0*/  BSYNC B1 ;  /* 0x0000000000017941 */ /* 0x000fea0003800000 */
.L_x_74:
        /* <DEDUP_REMOVED lines=13> */
.L_x_77:
[----:B------:R-:W-:Y:S05]  /*3db0*/  BSYNC B1 ;  /* 0x0000000000017941 */ /* 0x000fea0003800000 */
.L_x_76:
        /* <DEDUP_REMOVED lines=13> */
.L_x_79:
[----:B------:R-:W-:Y:S05]  /*3e90*/  BSYNC B1 ;  /* 0x0000000000017941 */ /* 0x000fea0003800000 */
.L_x_78:
        /* <DEDUP_REMOVED lines=12> */
.L_x_81:
[----:B------:R-:W-:Y:S05]  /*3f60*/  BSYNC B1 ;  /* 0x0000000000017941 */ /* 0x000fea0003800000 */
.L_x_80:
        /* <DEDUP_REMOVED lines=12> */
.L_x_83:
[----:B------:R-:W-:Y:S05]  /*4030*/  BSYNC B1 ;  /* 0x0000000000017941 */ /* 0x000fea0003800000 */
.L_x_82:
        /* <DEDUP_REMOVED lines=13> */
.L_x_85:
[----:B------:R-:W-:Y:S05]  /*4110*/  BSYNC B1 ;  /* 0x0000000000017941 */ /* 0x000fea0003800000 */
.L_x_84:
        /* <DEDUP_REMOVED lines=13> */
.L_x_87:
[----:B------:R-:W-:Y:S05]  /*41f0*/  BSYNC B1 ;  /* 0x0000000000017941 */ /* 0x000fea0003800000 */
.L_x_86:
        /* <DEDUP_REMOVED lines=12> */
.L_x_89:
[----:B------:R-:W-:Y:S05]  /*42c0*/  BSYNC B1 ;  /* 0x0000000000017941 */ /* 0x000fea0003800000 */
.L_x_88:
        /* <DEDUP_REMOVED lines=12> */
.L_x_91:
[----:B------:R-:W-:Y:S05]  /*4390*/  BSYNC B1 ;  /* 0x0000000000017941 */ /* 0x000fea0003800000 */
.L_x_90:
        /* <DEDUP_REMOVED lines=13> */
.L_x_93:
[----:B------:R-:W-:Y:S05]  /*4470*/  BSYNC B1 ;  /* 0x0000000000017941 */ /* 0x000fea0003800000 */
.L_x_92:
        /* <DEDUP_REMOVED lines=13> */
.L_x_95:
[----:B------:R-:W-:Y:S05]  /*4550*/  BSYNC B1 ;  /* 0x0000000000017941 */ /* 0x000fea0003800000 */
.L_x_94:
        /* <DEDUP_REMOVED lines=12> */
.L_x_97:
[----:B------:R-:W-:Y:S05]  /*4620*/  BSYNC B1 ;  /* 0x0000000000017941 */ /* 0x000fea0003800000 */
.L_x_96:
        /* <DEDUP_REMOVED lines=12> */
.L_x_99:
[----:B------:R-:W-:Y:S05]  /*46f0*/  BSYNC B1 ;  /* 0x0000000000017941 */ /* 0x000fea0003800000 */
.L_x_98:
        /* <DEDUP_REMOVED lines=13> */
.L_x_101:
[----:B------:R-:W-:Y:S05]  /*47d0*/  BSYNC B1 ;  /* 0x0000000000017941 */ /* 0x000fea0003800000 */
.L_x_100:
[----:B-----5:R-:W-:Y:S01]  /*47e0*/  LOP3.LUT R25, R25, 0xff, RZ, 0xc0, !PT ;  /* 0x000000ff19197812 */ /* 0x020fe200078ec0ff */
[----:B------:R-:W-:Y:S01]  /*47f0*/  BSSY B1, `(.L_x_102) ;  /* 0x000000c000017945 */ /* 0x000fe20003800000 */
[----:B------:R-:W-:Y:S02]  /*4800*/  ISETP.GE.AND P1, PT, R24, 0x3a, PT ;  /* 0x0000003a1800780c */ /* 0x000fe40003f26270 */
[----:B------:R-:W-:Y:S02]  /*4810*/  F2FP.F16.E5M2.UNPACK_B R25, R25 ;  /* 0x00000019ff19723e */ /* 0x000fe400020004ff */
[----:B------:R-:W-:Y:S02]  /*4820*/  ISETP.LT.OR P3, PT, R6, 0x1, !P1 ;  /* 0x000000010600780c */ /* 0x000fe40004f61670 */
[----:B------:R-:W-:Y:S01]  /*4830*/  PRMT R24, RZ, 0x7610, R24 ;  /* 0x00007610ff187816 */ /* 0x000fe20000000018 */
[----:B------:R-:W-:-:S05]  /*4840*/  HADD2.F32 R26, -RZ, R25.H0_H0 ;  /* 0x20000019ff1a7230 */ /* 0x000fca0000004100 */
[----:B------:R-:W-:-:S04]  /*4850*/  FMUL R26, R26, R15 ;  /* 0x0000000f1a1a7220 */ /* 0x000fc80000400000 */
[----:B------:R-:W-:-:S05]  /*4860*/  FFMA R26, R59, R14, R26 ;  /* 0x0000000e3b1a7223 */ /* 0x000fca000000001a */
[----:B------:R-:W-:-:S05]  /*4870*/  F2FP.SATFINITE.E5M2.F32.PACK_AB_MERGE_C R25, RZ, R26, RZ ;  /* 0x0000001aff19723e */ /* 0x000fca00048060ff */
[----:B------:R0:W-:Y:S01]  /*4880*/  @!P2 STG.E.U8 desc[UR20][R16.64+0x38], R25 ;  /* 0x000038191000a986 */ /* 0x0001e2000c101114 */
[----:B------:R-:W-:Y:S05]  /*4890*/  @P3 BRA `(.L_x_103) ;  /* 0x0000000000043947 */ /* 0x000fea0003800000 */
[----:B------:R0:W5:Y:S02]  /*48a0*/  LDG.E.U8 R24, desc[UR20][R4.64+0x39] ;  /* 0x0000391404187981 */ /* 0x000164000c1e1100 */
.L_x_103:
[----:B------:R-:W-:Y:S05]  /*48b0*/  BSYNC B1 ;  /* 0x0000000000017941 */ /* 0x000fea0003800000 */
.L_x_102:
[----:B-----5:R-:W-:Y:S01]  /*48c0*/  LOP3.LUT R24, R24, 0xff, RZ, 0xc0, !PT ;  /* 0x000000ff18187812 */ /* 0x020fe200078ec0ff */
[----:B------:R-:W-:Y:S01]  /*48d0*/  BSSY B1, `(.L_x_104) ;  /* 0x000000b000017945 */ /* 0x000fe20003800000 */
[----:B------:R-:W-:Y:S02]  /*48e0*/  ISETP.LT.OR P0, PT, R6, 0x9, !P0 ;  /* 0x000000090600780c */ /* 0x000fe40004701670 */
[----:B------:R-:W-:Y:S02]  /*48f0*/  F2FP.F16.E5M2.UNPACK_B R24, R24 ;  /* 0x00000018ff18723e */ /* 0x000fe400020004ff */
[----:B0-2---:R-:W-:-:S03]  /*4900*/  PRMT R4, RZ, 0x7610, R4 ;  /* 0x00007610ff047816 */ /* 0x005fc60000000004 */
[----:B------:R-:W-:-:S05]  /*4910*/  HADD2.F32 R24, -RZ, R24.H0_H0 ;  /* 0x20000018ff187230 */ /* 0x000fca0000004100 */
[----:B------:R-:W-:-:S04]  /*4920*/  FMUL R5, R24, R15 ;  /* 0x0000000f18057220 */ /* 0x000fc80000400000 */
[----:B------:R-:W-:-:S05]  /*4930*/  FFMA R5, R58, R14, R5 ;  /* 0x0000000e3a057223 */ /* 0x000fca0000000005 */
[----:B------:R-:W-:-:S05]  /*4940*/  F2FP.SATFINITE.E5M2.F32.PACK_AB_MERGE_C R5, RZ, R5, RZ ;  /* 0x00000005ff05723e */ /* 0x000fca00048060ff */
[----:B------:R0:W-:Y:S01]  /*4950*/  @!P3 STG.E.U8 desc[UR20][R16.64+0x39], R5 ;  /* 0x000039051000b986 */ /* 0x0001e2000c101114 */
[----:B------:R-:W-:Y:S05]  /*4960*/  @P0 BRA `(.L_x_105) ;  /* 0x0000000000040947 */ /* 0x000fea0003800000 */
[----:B------:R2:W5:Y:S02]  /*4970*/  LDG.E.U8 R4, desc[UR20][R22.64+0x38] ;  /* 0x0000381416047981 */ /* 0x000564000c1e1100 */
.L_x_105:
[----:B------:R-:W-:Y:S05]  /*4980*/  BSYNC B1 ;  /* 0x0000000000017941 */ /* 0x000fea0003800000 */
.L_x_104:
[----:B-----5:R-:W-:Y:S01]  /*4990*/  LOP3.LUT R4, R4, 0xff, RZ, 0xc0, !PT ;  /* 0x000000ff04047812 */ /* 0x020fe200078ec0ff */
[----:B------:R-:W-:Y:S01]  /*49a0*/  BSSY B1, `(.L_x_106) ;  /* 0x000000b000017945 */ /* 0x000fe20003800000 */
[----:B------:R-:W-:Y:S02]  /*49b0*/  ISETP.LT.OR P1, PT, R6, 0x9, !P1 ;  /* 0x000000090600780c */ /* 0x000fe40004f21670 */
[----:B------:R-:W-:-:S05]  /*49c0*/  F2FP.F16.E5M2.UNPACK_B R4, R4 ;  /* 0x00000004ff04723e */ /* 0x000fca00020004ff */
[----:B------:R-:W-:-:S05]  /*49d0*/  HADD2.F32 R4, -RZ, R4.H0_H0 ;  /* 0x20000004ff047230 */ /* 0x000fca0000004100 */
[----:B------:R-:W-:-:S04]  /*49e0*/  FMUL R4, R4, R15 ;  /* 0x0000000f04047220 */ /* 0x000fc80000400000 */
[----:B------:R-:W-:-:S05]  /*49f0*/  FFMA R4, R57, R14, R4 ;  /* 0x0000000e39047223 */ /* 0x000fca0000000004 */
[----:B0-----:R-:W-:Y:S02]  /*4a00*/  F2FP.SATFINITE.E5M2.F32.PACK_AB_MERGE_C R5, RZ, R4, RZ ;  /* 0x00000004ff05723e */ /* 0x001fe400048060ff */
[----:B------:R-:W-:-:S03]  /*4a10*/  PRMT R4, RZ, 0x7610, R4 ;  /* 0x00007610ff047816 */ /* 0x000fc60000000004 */
[----:B------:R0:W-:Y:S01]  /*4a20*/  @!P0 STG.E.U8 desc[UR20][R18.64+0x38], R5 ;  /* 0x0000380512008986 */ /* 0x0001e2000c101114 */
[----:B------:R-:W-:Y:S05]  /*4a30*/  @P1 BRA `(.L_x_107) ;  /* 0x0000000000041947 */ /* 0x000fea0003800000 */
[----:B------:R0:W5:Y:S02]  /*4a40*/  LDG.E.U8 R4, desc[UR20][R22.64+0x39] ;  /* 0x0000391416047981 */ /* 0x000164000c1e1100 */
.L_x_107:
[----:B------:R-:W-:Y:S05]  /*4a50*/  BSYNC B1 ;  /* 0x0000000000017941 */ /* 0x000fea0003800000 */
.L_x_106:
[----:B------:R-:W-:Y:S05]  /*4a60*/  @P1 BRA `(.L_x_108) ;  /* 0x0000000800601947 */ /* 0x000fea0003800000 */
[----:B-----5:R-:W-:-:S04]  /*4a70*/  LOP3.LUT R4, R4, 0xff, RZ, 0xc0, !PT ;  /* 0x000000ff04047812 */ /* 0x020fc800078ec0ff */
[----:B------:R-:W-:-:S05]  /*4a80*/  F2FP.F16.E5M2.UNPACK_B R4, R4 ;  /* 0x00000004ff04723e */ /* 0x000fca00020004ff */
[----:B------:R-:W-:-:S05]  /*4a90*/  HADD2.F32 R4, -RZ, R4.H0_H0 ;  /* 0x20000004ff047230 */ /* 0x000fca0000004100 */
[----:B0-----:R-:W-:-:S04]  /*4aa0*/  FMUL R5, R4, R15 ;  /* 0x0000000f04057220 */ /* 0x001fc80000400000 */
[----:B------:R-:W-:-:S05]  /*4ab0*/  FFMA R5, R56, R14, R5 ;  /* 0x0000000e38057223 */ /* 0x000fca0000000005 */
[----:B------:R-:W-:-:S05]  /*4ac0*/  F2FP.SATFINITE.E5M2.F32.PACK_AB_MERGE_C R5, RZ, R5, RZ ;  /* 0x00000005ff05723e */ /* 0x000fca00048060ff */
[----:B------:R0:W-:Y:S01]  /*4ad0*/  STG.E.U8 desc[UR20][R18.64+0x39], R5 ;  /* 0x0000390512007986 */ /* 0x0001e2000c101114 */
[----:B------:R-:W-:Y:S05]  /*4ae0*/  BRA `(.L_x_108) ;  /* 0x0000000800407947 */ /* 0x000fea0003800000 */
.L_x_43:
[C---:B------:R-:W-:Y:S01]  /*4af0*/  ISETP.GE.AND P3, PT, R24.reuse, 0x1, PT ;  /* 0x000000011800780c */ /* 0x040fe20003f66270 */
[-C--:B--2---:R-:W-:Y:S01]  /*4b00*/  FMUL R87, R87, R14.reuse ;  /* 0x0000000e57577220 */ /* 0x084fe20000400000 */
[----:B------:R-:W-:Y:S01]  /*4b10*/  ISETP.GE.AND P0, PT, R24, 0x2, PT ;  /* 0x000000021800780c */ /* 0x000fe20003f06270 */
[-C--:B------:R-:W-:Y:S01]  /*4b20*/  FMUL R86, R86, R14.reuse ;  /* 0x0000000e56567220 */ /* 0x080fe20000400000 */
[C---:B------:R-:W-:Y:S01]  /*4b30*/  ISETP.LT.OR P1, PT, R6.reuse, 0x1, !P3 ;  /* 0x000000010600780c */ /* 0x040fe20005f21670 */
[-C--:B------:R-:W-:Y:S01]  /*4b40*/  FMUL R85, R85, R14.reuse ;  /* 0x0000000e55557220 */ /* 0x080fe20000400000 */
[----:B------:R-:W-:Y:S01]  /*4b50*/  ISETP.LT.OR P2, PT, R6, 0x1, !P0 ;  /* 0x000000010600780c */ /* 0x000fe20004741670 */
[-C--:B------:R-:W-:Y:S01]  /*4b60*/  FMUL R84, R84, R14.reuse ;  /* 0x0000000e54547220 */ /* 0x080fe20000400000 */
[----:B------:R-:W-:Y:S01]  /*4b70*/  ISETP.LT.OR P3, PT, R6, 0x9, !P3 ;  /* 0x000000090600780c */ /* 0x000fe20005f61670 */
[-C--:B------:R-:W-:Y:S01]  /*4b80*/  FMUL R83, R83, R14.reuse ;  /* 0x0000000e53537220 */ /* 0x080fe20000400000 */
[----:B------:R-:W-:Y:S01]  /*4b90*/  F2FP.SATFINITE.E5M2.F32.PACK_AB_MERGE_C R87, RZ, R87, RZ ;  /* 0x00000057ff57723e */ /* 0x000fe200048060ff */
[----:B------:R-:W-:Y:S01]  /*4ba0*/  FMUL R82, R82, R14 ;  /* 0x0000000e52527220 */ /* 0x000fe20000400000 */
[----:B------:R-:W-:Y:S01]  /*4bb0*/  F2FP.SATFINITE.E5M2.F32.PACK_AB_MERGE_C R5, RZ, R86, RZ ;  /* 0x00000056ff05723e */ /* 0x000fe200048060ff */
[-C--:B------:R-:W-:Y:S01]  /*4bc0*/  FMUL R81, R81, R14.reuse ;  /* 0x0000000e51517220 */ /* 0x080fe20000400000 */
[----:B------:R-:W-:Y:S01]  /*4bd0*/  F2FP.SATFINITE.E5M2.F32.PACK_AB_MERGE_C R85, RZ, R85, RZ ;  /* 0x00000055ff55723e */ /* 0x000fe200048060ff */
[-C--:B------:R-:W-:Y:S01]  /*4be0*/  FMUL R80, R80, R14.reuse ;  /* 0x0000000e50507220 */ /* 0x080fe20000400000 */
[----:B------:R-:W-:Y:S01]  /*4bf0*/  ISETP.LT.OR P0, PT, R6, 0x9, !P0 ;  /* 0x000000090600780c */ /* 0x000fe20004701670 */
[----:B------:R-:W-:Y:S01]  /*4c00*/  @!P1 STG.E.U8 desc[UR20][R16.64], R87 ;  /* 0x0000005710009986 */ /* 0x000fe2000c101114 */
[C---:B------:R-:W-:Y:S01]  /*4c10*/  ISETP.GE.AND P1, PT, R24.reuse, 0x9, PT ;  /* 0x000000091800780c */ /* 0x040fe20003f26270 */
[-C--:B------:R-:W-:Y:S01]  /*4c20*/  FMUL R79, R79, R14.reuse ;  /* 0x0000000e4f4f7220 */ /* 0x080fe20000400000 */
[----:B------:R-:W-:Y:S01]  /*4c30*/  F2FP.SATFINITE.E5M2.F32.PACK_AB_MERGE_C R83, RZ, R83, RZ ;  /* 0x00000053ff53723e */ /* 0x000fe200048060ff */
[----:B------:R0:W-:Y:S01]  /*4c40*/  @!P2 STG.E.U8 desc[UR20][R16.64+0x1], R5 ;  /* 0x000001051000a986 */ /* 0x0001e2000c101114 */
[----:B------:R-:W-:Y:S01]  /*4c50*/  ISETP.GE.AND P2, PT, R24, 0xa, PT ;  /* 0x0000000a1800780c */ /* 0x000fe20003f46270 */
[----:B------:R-:W-:Y:S01]  /*4c60*/  FMUL R78, R78, R14 ;  /* 0x0000000e4e4e7220 */ /* 0x000fe20000400000 */
[----:B------:R-:W-:Y:S01]  /*4c70*/  F2FP.SATFINITE.E5M2.F32.PACK_AB_MERGE_C R23, RZ, R82, RZ ;  /* 0x00000052ff17723e */ /* 0x000fe200048060ff */
[----:B------:R-:W-:Y:S01]  /*4c80*/  @!P3 STG.E.U8 desc[UR20][R18.64], R85 ;  /* 0x000000551200b986 */ /* 0x000fe2000c101114 */
[----:B------:R-:W-:Y:S01]  /*4c90*/  ISETP.LT.OR P3, PT, R6, 0x1, !P1 ;  /* 0x000000010600780c */ /* 0x000fe20004f61670 */
[-C--:B------:R-:W-:Y:S01]  /*4ca0*/  FMUL R76, R76, R14.reuse ;  /* 0x0000000e4c4c7220 */ /* 0x080fe20000400000 */
[C---:B------:R-:W-:Y:S01]  /*4cb0*/  ISETP.LT.OR P5, PT, R6.reuse, 0x1, !P2 ;  /* 0x000000010600780c */ /* 0x040fe200057a1670 */
[-C--:B------:R-:W-:Y:S01]  /*4cc0*/  FMUL R77, R77, R14.reuse ;  /* 0x0000000e4d4d7220 */ /* 0x080fe20000400000 */
[----:B------:R-:W-:Y:S01]  /*4cd0*/  ISETP.LT.OR P1, PT, R6, 0x9, !P1 ;  /* 0x000000090600780c */ /* 0x000fe20004f21670 */
[-C--:B------:R-:W-:Y:S01]  /*4ce0*/  FMUL R75, R75, R14.reuse ;  /* 0x0000000e4b4b7220 */ /* 0x080fe20000400000 */
[----:B------:R-:W-:Y:S01]  /*4cf0*/  F2FP.SATFINITE.E5M2.F32.PACK_AB_MERGE_C R81, RZ, R81, RZ ;  /* 0x00000051ff51723e */ /* 0x000fe200048060ff */
[----:B------:R-:W-:Y:S01]  /*4d00*/  FMUL R74, R74, R14 ;  /* 0x0000000e4a4a7220 */ /* 0x000fe20000400000 */
[----:B0-----:R-:W-:Y:S01]  /*4d10*/  F2FP.SATFINITE.E5M2.F32.PACK_AB_MERGE_C R5, RZ, R84, RZ ;  /* 0x00000054ff05723e */ /* 0x001fe200048060ff */
[-C--:B------:R-:W-:Y:S01]  /*4d20*/  FMUL R72, R72, R14.reuse ;  /* 0x0000000e48487220 */ /* 0x080fe20000400000 */
[----:B------:R-:W-:Y:S01]  /*4d30*/  ISETP.LT.OR P2, PT, R6, 0x9, !P2 ;  /* 0x000000090600780c */ /* 0x000fe20005741670 */
[----:B------:R-:W-:Y:S01]  /*4d40*/  FMUL R73, R73, R14 ;  /* 0x0000000e49497220 */ /* 0x000fe20000400000 */
[----:B------:R-:W-:Y:S01]  /*4d50*/  F2FP.SATFINITE.E5M2.F32.PACK_AB_MERGE_C R25, RZ, R80, RZ ;  /* 0x00000050ff19723e */ /* 0x000fe200048060ff */
[----:B------:R0:W-:Y:S01]  /*4d60*/  @!P0 STG.E.U8 desc[UR20][R18.64+0x1], R5 ;  /* 0x0000010512008986 */ /* 0x0001e2000c101114 */
[C---:B------:R-:W-:Y:S01]  /*4d70*/  ISETP.GE.AND P0, PT, R24.reuse, 0x11, PT ;  /* 0x000000111800780c */ /* 0x040fe20003f06270 */
[-C--:B------:R-:W-:Y:S01]  /*4d80*/  FMUL R71, R71, R14.reuse ;  /* 0x0000000e47477220 */ /* 0x080fe20000400000 */
[----:B------:R-:W-:Y:S01]  /*4d90*/  F2FP.SATFINITE.E5M2.F32.PACK_AB_MERGE_C R79, RZ, R79, RZ ;  /* 0x0000004fff4f723e */ /* 0x000fe200048060ff */
[----:B------:R-:W-:Y:S01]  /*4da0*/  @!P3 STG.E.U8 desc[UR20][R16.64+0x8], R83 ;  /* 0x000008531000b986 */ /* 0x000fe2000c101114 */
[----:B------:R-:W-:Y:S01]  /*4db0*/  ISETP.GE.AND P3, PT, R24, 0x12, PT ;  /* 0x000000121800780c */ /* 0x000fe20003f66270 */
[-C--:B------:R-:W-:Y:S01]  /*4dc0*/  FMUL R70, R70, R14.reuse ;  /* 0x0000000e46467220 */ /* 0x080fe20000400000 */
[----:B------:R-:W-:Y:S01]  /*4dd0*/  F2FP.SATFINITE.E5M2.F32.PACK_AB_MERGE_C R77, RZ, R77, RZ ;  /* 0x0000004dff4d723e */ /* 0x000fe200048060ff */
[----:B------:R1:W-:Y:S01]  /*4de0*/  @!P5 STG.E.U8 desc[UR20][R16.64+0x9], R23 ;  /* 0x000009171000d986 */ /* 0x0003e2000c101114 */
[C---:B------:R-:W-:Y:S01]  /*4df0*/  ISETP.LT.OR P5, PT, R6.reuse, 0x1, !P3 ;  /* 0x000000010600780c */ /* 0x040fe20005fa1670 */
[-C--:B------:R-:W-:Y:S01]  /*4e00*/  FMUL R69, R69, R14.reuse ;  /* 0x0000000e45457220 */ /* 0x080fe20000400000 */
[C---:B------:R-:W-:Y:S01]  /*4e10*/  ISETP.LT.OR P3, PT, R6.reuse, 0x9, !P3 ;  /* 0x000000090600780c */ /* 0x040fe20005f61670 */
[----:B------:R-:W-:Y:S01]  /*4e20*/  @!P1 STG.E.U8 desc[UR20][R18.64+0x8], R81 ;  /* 0x0000085112009986 */ /* 0x000fe2000c101114 */
[----:B------:R-:W-:Y:S01]  /*4e30*/  ISETP.LT.OR P1, PT, R6, 0x1, !P0 ;  /* 0x000000010600780c */ /* 0x000fe20004721670 */
[----:B------:R-:W-:Y:S01]  /*4e40*/  FMUL R68, R68, R14 ;  /* 0x0000000e44447220 */ /* 0x000fe20000400000 */
[----:B0-----:R-:W-:Y:S01]  /*4e50*/  F2FP.SATFINITE.E5M2.F32.PACK_AB_MERGE_C R5, RZ, R78, RZ ;  /* 0x0000004eff05723e */ /* 0x001fe200048060ff */
[----:B------:R-:W-:Y:S01]  /*4e60*/  @!P2 STG.E.U8 desc[UR20][R18.64+0x9], R25 ;  /* 0x000009191200a986 */ /* 0x000fe2000c101114 */
[----:B------:R-:W-:Y:S01]  /*4e70*/  ISETP.GE.AND P2, PT, R24, 0x19, PT ;  /* 0x000000191800780c */ /* 0x000fe20003f46270 */
[-C--:B------:R-:W-:Y:S01]  /*4e80*/  FMUL R67, R67, R14.reuse ;  /* 0x0000000e43437220 */ /* 0x080fe20000400000 */
[----:B------:R-:W-:Y:S01]  /*4e90*/  ISETP.LT.OR P0, PT, R6, 0x9, !P0 ;  /* 0x000000090600780c */ /* 0x000fe20004701670 */
[----:B------:R-:W-:Y:S01]  /*4ea0*/  FMUL R66, R66, R14 ;  /* 0x0000000e42427220 */ /* 0x000fe20000400000 */
[----:B------:R-:W-:Y:S01]  /*4eb0*/  ISETP.LT.OR P6, PT, R6, 0x1, !P2 ;  /* 0x000000010600780c */ /* 0x000fe200057c1670 */
[----:B------:R0:W-:Y:S01]  /*4ec0*/  @!P5 STG.E.U8 desc[UR20][R16.64+0x11], R5 ;  /* 0x000011051000d986 */ /* 0x0001e2000c101114 */
[----:B-1----:R-:W-:Y:S01]  /*4ed0*/  F2FP.SATFINITE.E5M2.F32.PACK_AB_MERGE_C R23, RZ, R76, RZ ;  /* 0x0000004cff17723e */ /* 0x002fe200048060ff */
[-C--:B------:R-:W-:Y:S01]  /*4ee0*/  FMUL R64, R64, R14.reuse ;  /* 0x0000000e40407220 */ /* 0x080fe20000400000 */
[----:B------:R-:W-:Y:S01]  /*4ef0*/  F2FP.SATFINITE.E5M2.F32.PACK_AB_MERGE_C R75, RZ, R75, RZ ;  /* 0x0000004bff4b723e */ /* 0x000fe200048060ff */
[----:B------:R-:W-:Y:S01]  /*4f00*/  @!P1 STG.E.U8 desc[UR20][R16.64+0x10], R79 ;  /* 0x0000104f10009986 */ /* 0x000fe2000c101114 */
[----:B------:R-:W-:Y:S01]  /*4f10*/  ISETP.GE.AND P1, PT, R24, 0x1a, PT ;  /* 0x0000001a1800780c */ /* 0x000fe20003f26270 */
[-C--:B------:R-:W-:Y:S01]  /*4f20*/  FMUL R65, R65, R14.reuse ;  /* 0x0000000e41417220 */ /* 0x080fe20000400000 */
[C---:B------:R-:W-:Y:S01]  /*4f30*/  ISETP.LT.OR P2, PT, R6.reuse, 0x9, !P2 ;  /* 0x000000090600780c */ /* 0x040fe20005741670 */
[----:B------:R1:W-:Y:S01]  /*4f40*/  @!P3 STG.E.U8 desc[UR20][R18.64+0x11], R23 ;  /* 0x000011171200b986 */ /* 0x0003e2000c101114 */
[C---:B------:R-:W-:Y:S01]  /*4f50*/  ISETP.LT.OR P5, PT, R6.reuse, 0x1, !P1 ;  /* 0x000000010600780c */ /* 0x040fe20004fa1670 */
[----:B------:R-:W-:Y:S01]  /*4f60*/  FMUL R63, R63, R14 ;  /* 0x0000000e3f3f7220 */ /* 0x000fe20000400000 */
[----:B------:R-:W-:Y:S01]  /*4f70*/  ISETP.LT.OR P3, PT, R6, 0x9, !P1 ;  /* 0x000000090600780c */ /* 0x000fe20004f61670 */
[----:B------:R-:W-:Y:S01]  /*4f80*/  @!P0 STG.E.U8 desc[UR20][R18.64+0x10], R77 ;  /* 0x0000104d12008986 */ /* 0x000fe2000c101114 */
[----:B0-----:R-:W-:Y:S01]  /*4f90*/  F2FP.SATFINITE.E5M2.F32.PACK_AB_MERGE_C R5, RZ, R74, RZ ;  /* 0x0000004aff05723e */ /* 0x001fe200048060ff */
[-C--:B------:R-:W-:Y:S01]  /*4fa0*/  FMUL R62, R62, R14.reuse ;  /* 0x0000000e3e3e7220 */ /* 0x080fe20000400000 */
[C---:B------:R-:W-:Y:S01]  /*4fb0*/  ISETP.GE.AND P0, PT, R24.reuse, 0x21, PT ;  /* 0x000000211800780c */ /* 0x040fe20003f06270 */
[----:B------:R-:W-:Y:S01]  /*4fc0*/  @!P6 STG.E.U8 desc[UR20][R16.64+0x18], R75 ;  /* 0x0000184b1000e986 */ /* 0x000fe2000c101114 */
[----:B------:R-:W-:Y:S01]  /*4fd0*/  ISETP.GE.AND P1, PT, R24, 0x22, PT ;  /* 0x000000221800780c */ /* 0x000fe20003f26270 */
[-C--:B------:R-:W-:Y:S01]  /*4fe0*/  FMUL R61, R61, R14.reuse ;  /* 0x0000000e3d3d7220 */ /* 0x080fe20000400000 */
[----:B------:R-:W-:Y:S01]  /*4ff0*/  ISETP.LT.OR P6, PT, R6, 0x1, !P0 ;  /* 0x000000010600780c */ /* 0x000fe200047c1670 */
[----:B------:R-:W-:Y:S01]  /*5000*/  FMUL R60, R60, R14 ;  /* 0x0000000e3c3c7220 */ /* 0x000fe20000400000 */
[----:B-1----:R-:W-:Y:S01]  /*5010*/  F2FP.SATFINITE.E5M2.F32.PACK_AB_MERGE_C R23, RZ, R72, RZ ;  /* 0x00000048ff17723e */ /* 0x002fe200048060ff */
[----:B------:R0:W-:Y:S01]  /*5020*/  @!P5 STG.E.U8 desc[UR20][R16.64+0x19], R5 ;  /* 0x000019051000d986 */ /* 0x0001e2000c101114 */
[----:B------:R-:W-:Y:S01]  /*5030*/  ISETP.LT.OR P5, PT, R6, 0x1, !P1 ;  /* 0x000000010600780c */ /* 0x000fe20004fa1670 */
[-C--:B------:R-:W-:Y:S01]  /*5040*/  FMUL R59, R59, R14.reuse ;  /* 0x0000000e3b3b7220 */ /* 0x080fe20000400000 */
[----:B------:R-:W-:Y:S01]  /*5050*/  F2FP.SATFINITE.E5M2.F32.PACK_AB_MERGE_C R73, RZ, R73, RZ ;  /* 0x00000049ff49723e */ /* 0x000fe200048060ff */
[----:B------:R1:W-:Y:S01]  /*5060*/  @!P3 STG.E.U8 desc[UR20][R18.64+0x19], R23 ;  /* 0x000019171200b986 */ /* 0x0003e2000c101114 */
[----:B------:R-:W-:Y:S01]  /*5070*/  F2FP.SATFINITE.E5M2.F32.PACK_AB_MERGE_C R71, RZ, R71, RZ ;  /* 0x00000047ff47723e */ /* 0x000fe200048060ff */
[----:B------:R-:W-:Y:S01]  /*5080*/  FMUL R58, R58, R14 ;  /* 0x0000000e3a3a7220 */ /* 0x000fe20000400000 */
[----:B------:R-:W-:Y:S01]  /*5090*/  F2FP.SATFINITE.E5M2.F32.PACK_AB_MERGE_C R25, RZ, R70, RZ ;  /* 0x00000046ff19723e */ /* 0x000fe200048060ff */
[----:B------:R-:W-:Y:S01]  /*50a0*/  @!P2 STG.E.U8 desc[UR20][R18.64+0x18], R73 ;  /* 0x000018491200a986 */ /* 0x000fe2000c101114 */
[----:B------:R-:W-:Y:S01]  /*50b0*/  ISETP.LT.OR P3, PT, R6, 0x9, !P1 ;  /* 0x000000090600780c */ /* 0x000fe20004f61670 */
[-C--:B------:R-:W-:Y:S01]  /*50c0*/  FMUL R57, R57, R14.reuse ;  /* 0x0000000e39397220 */ /* 0x080fe20000400000 */
[----:B------:R-:W-:Y:S01]  /*50d0*/  ISETP.GE.AND P2, PT, R24, 0x29, PT ;  /* 0x000000291800780c */ /* 0x000fe20003f46270 */
[----:B------:R-:W-:Y:S01]  /*50e0*/  @!P6 STG.E.U8 desc[UR20][R16.64+0x20], R71 ;  /* 0x000020471000e986 */ /* 0x000fe2000c101114 */
[----:B------:R-:W-:Y:S01]  /*50f0*/  ISETP.LT.OR P0, PT, R6, 0x9, !P0 ;  /* 0x000000090600780c */ /* 0x000fe20004701670 */
[----:B------:R-:W-:Y:S01]  /*5100*/  FMUL R56, R56, R14 ;  /* 0x0000000e38387220 */ /* 0x000fe20000400000 */
[----:B------:R-:W-:Y:S01]  /*5110*/  ISETP.GE.AND P1, PT, R24, 0x2a, PT ;  /* 0x0000002a1800780c */ /* 0x000fe20003f26270 */
[----:B------:R-:W-:Y:S01]  /*5120*/  @!P5 STG.E.U8 desc[UR20][R16.64+0x21], R25 ;  /* 0x000021191000d986 */ /* 0x000fe2000c101114 */
[----:B------:R-:W-:-:S02]  /*5130*/  ISETP.LT.OR P6, PT, R6, 0x1, !P2 ;  /* 0x000000010600780c */ /* 0x000fc400057c1670 */
[C---:B------:R-:W-:Y:S02]  /*5140*/  ISETP.LT.OR P5, PT, R6.reuse, 0x1, !P1 ;  /* 0x000000010600780c */ /* 0x040fe40004fa1670 */
[----:B------:R-:W-:Y:S02]  /*5150*/  F2FP.SATFINITE.E5M2.F32.PACK_AB_MERGE_C R69, RZ, R69, RZ ;  /* 0x00000045ff45723e */ /* 0x000fe400048060ff */
[----:B0-----:R-:W-:Y:S02]  /*5160*/  F2FP.SATFINITE.E5M2.F32.PACK_AB_MERGE_C R5, RZ, R68, RZ ;  /* 0x00000044ff05723e */ /* 0x001fe400048060ff */
[----:B------:R-:W-:Y:S01]  /*5170*/  F2FP.SATFINITE.E5M2.F32.PACK_AB_MERGE_C R67, RZ, R67, RZ ;  /* 0x00000043ff43723e */ /* 0x000fe200048060ff */
[----:B------:R-:W-:Y:S01]  /*5180*/  @!P0 STG.E.U8 desc[UR20][R18.64+0x20], R69 ;  /* 0x0000204512008986 */ /* 0x000fe2000c101114 */
[----:B-1----:R-:W-:Y:S02]  /*5190*/  F2FP.SATFINITE.E5M2.F32.PACK_AB_MERGE_C R23, RZ, R66, RZ ;  /* 0x00000042ff17723e */ /* 0x002fe400048060ff */
[C---:B------:R-:W-:Y:S01]  /*51a0*/  ISETP.LT.OR P1, PT, R6.reuse, 0x9, !P1 ;  /* 0x000000090600780c */ /* 0x040fe20004f21670 */
[----:B------:R0:W-:Y:S01]  /*51b0*/  @!P3 STG.E.U8 desc[UR20][R18.64+0x21], R5 ;  /* 0x000021051200b986 */ /* 0x0001e2000c101114 */
[----:B------:R-:W-:-:S02]  /*51c0*/  ISETP.LT.OR P2, PT, R6, 0x9, !P2 ;  /* 0x000000090600780c */ /* 0x000fc40005741670 */
[C---:B------:R-:W-:Y:S01]  /*51d0*/  ISETP.GE.AND P3, PT, R24.reuse, 0x31, PT ;  /* 0x000000311800780c */ /* 0x040fe20003f66270 */
[----:B------:R-:W-:Y:S01]  /*51e0*/  @!P6 STG.E.U8 desc[UR20][R16.64+0x28], R67 ;  /* 0x000028431000e986 */ /* 0x000fe2000c101114 */
[----:B------:R-:W-:Y:S02]  /*51f0*/  ISETP.GE.AND P0, PT, R24, 0x32, PT ;  /* 0x000000321800780c */ /* 0x000fe40003f06270 */
[----:B------:R-:W-:Y:S01]  /*5200*/  F2FP.SATFINITE.E5M2.F32.PACK_AB_MERGE_C R65, RZ, R65, RZ ;  /* 0x00000041ff41723e */ /* 0x000fe200048060ff */
[----:B------:R1:W-:Y:S01]  /*5210*/  @!P5 STG.E.U8 desc[UR20][R16.64+0x29], R23 ;  /* 0x000029171000d986 */ /* 0x0003e2000c101114 */
[C---:B------:R-:W-:Y:S02]  /*5220*/  ISETP.LT.OR P5, PT, R6.reuse, 0x1, !P3 ;  /* 0x000000010600780c */ /* 0x040fe40005fa1670 */
[----:B------:R-:W-:Y:S02]  /*5230*/  ISETP.LT.OR P6, PT, R6, 0x1, !P0 ;  /* 0x000000010600780c */ /* 0x000fe400047c1670 */
[----:B0-----:R-:W-:Y:S01]  /*5240*/  F2FP.SATFINITE.E5M2.F32.PACK_AB_MERGE_C R5, RZ, R64, RZ ;  /* 0x00000040ff05723e */ /* 0x001fe200048060ff */
[----:B------:R-:W-:Y:S01]  /*5250*/  @!P2 STG.E.U8 desc[UR20][R18.64+0x28], R65 ;  /* 0x000028411200a986 */ /* 0x000fe2000c101114 */
[----:B------:R-:W-:-:S02]  /*5260*/  F2FP.SATFINITE.E5M2.F32.PACK_AB_MERGE_C R63, RZ, R63, RZ ;  /* 0x0000003fff3f723e */ /* 0x000fc400048060ff */
[----:B------:R-:W-:Y:S01]  /*5270*/  ISETP.GE.AND P2, PT, R24, 0x3a, PT ;  /* 0x0000003a1800780c */ /* 0x000fe20003f46270 */
[----:B------:R0:W-:Y:S01]  /*5280*/  @!P1 STG.E.U8 desc[UR20][R18.64+0x29], R5 ;  /* 0x0000290512009986 */ /* 0x0001e2000c101114 */
[----:B------:R-:W-:Y:S02]  /*5290*/  ISETP.LT.OR P1, PT, R6, 0x9, !P3 ;  /* 0x000000090600780c */ /* 0x000fe40005f21670 */
[----:B-1----:R-:W-:Y:S01]  /*52a0*/  F2FP.SATFINITE.E5M2.F32.PACK_AB_MERGE_C R23, RZ, R62, RZ ;  /* 0x0000003eff17723e */ /* 0x002fe200048060ff */
[----:B------:R-:W-:Y:S01]  /*52b0*/  @!P5 STG.E.U8 desc[UR20][R16.64+0x30], R63 ;  /* 0x0000303f1000d986 */ /* 0x000fe2000c101114 */
[----:B------:R-:W-:Y:S02]  /*52c0*/  ISETP.GE.AND P3, PT, R24, 0x39, PT ;  /* 0x000000391800780c */ /* 0x000fe40003f66270 */
[C---:B------:R-:W-:Y:S01]  /*52d0*/  ISETP.LT.OR P0, PT, R6.reuse, 0x9, !P0 ;  /* 0x000000090600780c */ /* 0x040fe20004701670 */
[----:B------:R1:W-:Y:S01]  /*52e0*/  @!P6 STG.E.U8 desc[UR20][R16.64+0x31], R23 ;  /* 0x000031171000e986 */ /* 0x0003e2000c101114 */
[----:B------:R-:W-:-:S02]  /*52f0*/  ISETP.LT.OR P5, PT, R6, 0x1, !P3 ;  /* 0x000000010600780c */ /* 0x000fc40005fa1670 */
[C---:B------:R-:W-:Y:S02]  /*5300*/  ISETP.LT.OR P6, PT, R6.reuse, 0x1, !P2 ;  /* 0x000000010600780c */ /* 0x040fe400057c1670 */
[C---:B------:R-:W-:Y:S02]  /*5310*/  ISETP.LT.OR P3, PT, R6.reuse, 0x9, !P3 ;  /* 0x000000090600780c */ /* 0x040fe40005f61670 */
[----:B------:R-:W-:Y:S02]  /*5320*/  ISETP.LT.OR P2, PT, R6, 0x9, !P2 ;  /* 0x000000090600780c */ /* 0x000fe40005741670 */
[----:B------:R-:W-:Y:S02]  /*5330*/  F2FP.SATFINITE.E5M2.F32.PACK_AB_MERGE_C R61, RZ, R61, RZ ;  /* 0x0000003dff3d723e */ /* 0x000fe400048060ff */
[----:B0-----:R-:W-:Y:S02]  /*5340*/  F2FP.SATFINITE.E5M2.F32.PACK_AB_MERGE_C R5, RZ, R60, RZ ;  /* 0x0000003cff05723e */ /* 0x001fe400048060ff */
[----:B------:R-:W-:Y:S01]  /*5350*/  F2FP.SATFINITE.E5M2.F32.PACK_AB_MERGE_C R59, RZ, R59, RZ ;  /* 0x0000003bff3b723e */ /* 0x000fe200048060ff */
[----:B------:R0:W-:Y:S01]  /*5360*/  @!P1 STG.E.U8 desc[UR20][R18.64+0x30], R61 ;  /* 0x0000303d12009986 */ /* 0x0001e2000c101114 */
[----:B-1----:R-:W-:-:S02]  /*5370*/  F2FP.SATFINITE.E5M2.F32.PACK_AB_MERGE_C R23, RZ, R58, RZ ;  /* 0x0000003aff17723e */ /* 0x002fc400048060ff */
[----:B------:R-:W-:Y:S01]  /*5380*/  F2FP.SATFINITE.E5M2.F32.PACK_AB_MERGE_C R57, RZ, R57, RZ ;  /* 0x00000039ff39723e */ /* 0x000fe200048060ff */
[----:B------:R0:W-:Y:S01]  /*5390*/  @!P0 STG.E.U8 desc[UR20][R18.64+0x31], R5 ;  /* 0x0000310512008986 */ /* 0x0001e2000c101114 */
[----:B------:R-:W-:-:S03]  /*53a0*/  F2FP.SATFINITE.E5M2.F32.PACK_AB_MERGE_C R25, RZ, R56, RZ ;  /* 0x00000038ff19723e */ /* 0x000fc600048060ff */
[----:B------:R0:W-:Y:S04]  /*53b0*/  @!P5 STG.E.U8 desc[UR20][R16.64+0x38], R59 ;  /* 0x0000383b1000d986 */ /* 0x0001e8000c101114 */
[----:B------:R0:W-:Y:S04]  /*53c0*/  @!P6 STG.E.U8 desc[UR20][R16.64+0x39], R23 ;  /* 0x000039171000e986 */ /* 0x0001e8000c101114 */
[----:B------:R0:W-:Y:S04]  /*53d0*/  @!P3 STG.E.U8 desc[UR20][R18.64+0x38], R57 ;  /* 0x000038391200b986 */ /* 0x0001e8000c101114 */
[----:B------:R0:W-:Y:S02]  /*53e0*/  @!P2 STG.E.U8 desc[UR20][R18.64+0x39], R25 ;  /* 0x000039191200a986 */ /* 0x0001e4000c101114 */
.L_x_108:
[----:B------:R-:W-:Y:S05]  /*53f0*/  BSYNC B0 ;  /* 0x0000000000007941 */ /* 0x000fea0003800000 */
.L_x_42:
[C---:B------:R-:W-:Y:S01]  /*5400*/  LEA R2, P0, R8.reuse, R2, 0x1 ;  /* 0x0000000208027211 */ /* 0x040fe200078008ff */
[----:B------:R-:W-:Y:S01]  /*5410*/  ULDC.64 UR6, c[0x0][0x650] ;  /* 0x0001940000067ab9 */ /* 0x000fe20000000a00 */
[----:B-----5:R-:W-:Y:S01]  /*5420*/  IMAD.U32 R4, RZ, RZ, UR12 ;  /* 0x0000000cff047e24 */ /* 0x020fe2000f8e00ff */
[----:B0-----:R-:W-:Y:S01]  /*5430*/  PRMT R16, RZ, 0x7610, R16 ;  /* 0x00007610ff107816 */ /* 0x001fe20000000010 */
[----:B------:R-:W-:Y:S01]  /*5440*/  IMAD.MOV.U32 R6, RZ, RZ, -0x1 ;  /* 0xffffffffff067424 */ /* 0x000fe200078e00ff */
[----:B------:R-:W-:Y:S01]  /*5450*/  LEA.HI.X R3, R8, R3, R0, 0x1, P0 ;  /* 0x0000000308037211 */ /* 0x000fe200000f0c00 */
[----:B------:R0:W-:Y:S01]  /*5460*/  SYNCS.ARRIVE.TRANS64.A1T0 RZ, [R4+UR23], RZ ;  /* 0x000000ff04ff79a7 */ /* 0x0001e20008100017 */
[----:B------:R-:W-:Y:S01]  /*5470*/  ISETP.GE.U32.AND P0, PT, R2, UR6, PT ;  /* 0x0000000602007c0c */ /* 0x000fe2000bf06070 */
[----:B------:R-:W-:-:S03]  /*5480*/  IMAD.MOV.U32 R5, RZ, RZ, -0x1 ;  /* 0xffffffffff057424 */ /* 0x000fc600078e00ff */
[----:B------:R-:W-:Y:S01]  /*5490*/  ISETP.GE.U32.AND.EX P0, PT, R3, UR7, PT, P0 ;  /* 0x0000000703007c0c */ /* 0x000fe2000bf06100 */
[----:B0-----:R-:W-:-:S12]  /*54a0*/  IMAD.MOV.U32 R4, RZ, RZ, -0x1 ;  /* 0xffffffffff047424 */ /* 0x001fd800078e00ff */
[----:B------:R-:W-:Y:S05]  /*54b0*/  @P0 BRA `(.L_x_109) ;  /* 0x0000000400600947 */ /* 0x000fea0003800000 */
[----:B------:R-:W0:Y:S01]  /*54c0*/  S2R R28, SR_CTAID.X ;  /* 0x00000000001c7919 */ /* 0x000e220000002500 */
[----:B--234-:R-:W2:Y:S01]  /*54d0*/  LDC.64 R22, c[0x0][0x628] ;  /* 0x00018a00ff167b82 */ /* 0x01cea20000000a00 */
[----:B------:R-:W-:Y:S01]  /*54e0*/  ULDC UR6, c[0x0][0x150] ;  /* 0x0000540000067ab9 */ /* 0x000fe20000000800 */
[----:B-1----:R-:W-:Y:S01]  /*54f0*/  IMAD.MOV.U32 R18, RZ, RZ, R2 ;  /* 0x000000ffff127224 */ /* 0x002fe200078e0002 */
[----:B------:R-:W1:Y:S01]  /*5500*/  S2R R30, SR_CTAID.Y ;  /* 0x00000000001e7919 */ /* 0x000e620000002600 */
[----:B------:R-:W-:-:S04]  /*5510*/  IMAD.MOV.U32 R19, RZ, RZ, R3 ;  /* 0x000000ffff137224 */ /* 0x000fc800078e0003 */
[----:B------:R-:W3:Y:S08]  /*5520*/  LDC R31, c[0x0][0x144] ;  /* 0x00005100ff1f7b82 */ /* 0x000ef00000000800 */
[----:B------:R-:W4:Y:S08]  /*5530*/  LDC R6, c[0x0][0x630] ;  /* 0x00018c00ff067b82 */ /* 0x000f300000000800 */
[----:B------:R-:W1:Y:S01]  /*5540*/  LDC.64 R26, c[0x0][0x620] ;  /* 0x00018800ff1a7b82 */ /* 0x000e620000000a00 */
[----:B--2---:R-:W-:-:S04]  /*5550*/  ISETP.NE.U32.AND P0, PT, R22, RZ, PT ;  /* 0x000000ff1600720c */ /* 0x004fc80003f05070 */
[----:B------:R-:W-:Y:S02]  /*5560*/  ISETP.NE.AND.EX P0, PT, R23, RZ, PT, P0 ;  /* 0x000000ff1700720c */ /* 0x000fe40003f05300 */
[----:B0-----:R-:W-:-:S05]  /*5570*/  I2FP.F32.U32 R4, R28 ;  /* 0x0000001c00047245 */ /* 0x001fca0000201000 */
[----:B------:R-:W-:-:S04]  /*5580*/  FMUL R4, R4, UR6 ;  /* 0x0000000604047c20 */ /* 0x000fc80008400000 */
[----:B------:R0:W2:Y:S02]  /*5590*/  F2I.U32.TRUNC.NTZ R29, R4 ;  /* 0x00000004001d7305 */ /* 0x0000a4000020f000 */
[----:B---34-:R-:W-:Y:S05]  /*55a0*/  @!P0 BRA `(.L_x_110) ;  /* 0x0000000000288947 */ /* 0x018fea0003800000 */
[----:B------:R-:W3:Y:S02]  /*55b0*/  LDC R5, c[0x0][0x634] ;  /* 0x00018d00ff057b82 */ /* 0x000ee40000000800 */
[----:B---3--:R-:W-:-:S05]  /*55c0*/  IADD3 R19, P0, R2, R5, RZ ;  /* 0x0000000502137210 */ /* 0x008fca0007f1e0ff */
[----:B------:R-:W-:-:S04]  /*55d0*/  IMAD.X R25, RZ, RZ, R3, P0 ;  /* 0x000000ffff197224 */ /* 0x000fc800000e0603 */
[----:B0-----:R-:W-:-:S04]  /*55e0*/  IMAD.WIDE.U32 R4, R25, R22, RZ ;  /* 0x0000001619047225 */ /* 0x001fc800078e00ff */
[----:B------:R-:W-:-:S04]  /*55f0*/  IMAD.WIDE.U32 R16, P0, R19, R23, R4 ;  /* 0x0000001713107225 */ /* 0x000fc80007800004 */
[----:B------:R-:W-:-:S04]  /*5600*/  IMAD.WIDE.U32 R4, R19, R22, RZ ;  /* 0x0000001613047225 */ /* 0x000fc800078e00ff */
[----:B------:R-:W-:Y:S01]  /*5610*/  IMAD.X R19, RZ, RZ, RZ, P0 ;  /* 0x000000ffff137224 */ /* 0x000fe200000e06ff */
[----:B------:R-:W-:Y:S01]  /*5620*/  IADD3 RZ, P0, R5, R16, RZ ;  /* 0x0000001005ff7210 */ /* 0x000fe20007f1e0ff */
[----:B------:R-:W-:-:S04]  /*5630*/  IMAD.MOV.U32 R18, RZ, RZ, R17 ;  /* 0x000000ffff127224 */ /* 0x000fc800078e0011 */
[----:B------:R-:W-:-:S08]  /*5640*/  IMAD.WIDE.U32.X R18, R25, R23, R18, P0 ;  /* 0x0000001719127225 */ /* 0x000fd000000e0412 */
.L_x_110:
[-CC-:B------:R-:W-:Y:S01]  /*5650*/  SHF.R.U64 R24, R18, R6.reuse, R19.reuse ;  /* 0x0000000612187219 */ /* 0x180fe20000001213 */
[----:B------:R-:W3:Y:S01]  /*5660*/  LDC.64 R34, c[0x0][0x640] ;  /* 0x00019000ff227b82 */ /* 0x000ee20000000a00 */
[----:B0-----:R-:W-:Y:S01]  /*5670*/  SHF.R.U32.HI R4, RZ, R6, R19 ;  /* 0x00000006ff047219 */ /* 0x001fe20000011613 */
[----:B--2---:R-:W-:Y:S01]  /*5680*/  IMAD.MOV R29, RZ, RZ, -R29 ;  /* 0x000000ffff1d7224 */ /* 0x004fe200078e0a1d */
[----:B------:R-:W-:Y:S01]  /*5690*/  IADD3 R17, P0, RZ, -R24, RZ ;  /* 0x80000018ff117210 */ /* 0x000fe20007f1e0ff */
[----:B------:R-:W-:Y:S01]  /*56a0*/  ULDC UR6, c[0x0][0x154] ;  /* 0x0000550000067ab9 */ /* 0x000fe20000000800 */
[----:B------:R-:W-:Y:S02]  /*56b0*/  IMAD.MOV.U32 R19, RZ, RZ, 0x1 ;  /* 0x00000001ff137424 */ /* 0x000fe400078e00ff */
[----:B------:R-:W-:Y:S01]  /*56c0*/  IMAD R29, R31, R29, R28 ;  /* 0x0000001d1f1d7224 */ /* 0x000fe200078e021c */
[----:B------:R-:W0:Y:S01]  /*56d0*/  LDC R16, c[0x0][0x618] ;  /* 0x00018600ff107b82 */ /* 0x000e220000000800 */
[----:B------:R-:W-:-:S04]  /*56e0*/  IMAD.X R5, RZ, RZ, ~R4, P0 ;  /* 0x000000ffff057224 */ /* 0x000fc800000e0e04 */
[-C--:B-1----:R-:W-:Y:S02]  /*56f0*/  IMAD R6, R5, R26.reuse, RZ ;  /* 0x0000001a05067224 */ /* 0x082fe400078e02ff */
[C---:B------:R-:W-:Y:S01]  /*5700*/  IMAD.WIDE.U32 R4, R17.reuse, R26, R2 ;  /* 0x0000001a11047225 */ /* 0x040fe200078e0002 */
[----:B------:R-:W1:Y:S03]  /*5710*/  LDC R18, c[0x0][0x608] ;  /* 0x00018200ff127b82 */ /* 0x000e660000000800 */
[----:B------:R-:W-:Y:S01]  /*5720*/  IMAD R17, R17, R27, R6 ;  /* 0x0000001b11117224 */ /* 0x000fe200078e0206 */
[----:B------:R-:W-:-:S03]  /*5730*/  I2FP.F32.U32 R6, R30 ;  /* 0x0000001e00067245 */ /* 0x000fc60000201000 */
[----:B------:R-:W-:Y:S01]  /*5740*/  IMAD.IADD R5, R5, 0x1, R17 ;  /* 0x0000000105057824 */ /* 0x000fe200078e0211 */
[----:B------:R-:W2:Y:S01]  /*5750*/  LDC R32, c[0x0][0x658] ;  /* 0x00019600ff207b82 */ /* 0x000ea20000000800 */
[----:B---3--:R-:W-:Y:S01]  /*5760*/  ISETP.NE.U32.AND P0, PT, R34, RZ, PT ;  /* 0x000000ff2200720c */ /* 0x008fe20003f05070 */
[----:B------:R-:W-:-:S03]  /*5770*/  IMAD.MOV.U32 R17, RZ, RZ, -0x1 ;  /* 0xffffffffff117424 */ /* 0x000fc600078e00ff */
[----:B------:R-:W-:-:S03]  /*5780*/  ISETP.NE.AND.EX P0, PT, R35, RZ, PT, P0 ;  /* 0x000000ff2300720c */ /* 0x000fc60003f05300 */
[----:B------:R-:W3:Y:S01]  /*5790*/  LDC R27, c[0x0][0x148] ;  /* 0x00005200ff1b7b82 */ /* 0x000ee20000000800 */
[-CC-:B0-----:R-:W-:Y:S02]  /*57a0*/  SHF.R.U64 R22, R4, R16.reuse, R5.reuse ;  /* 0x0000001004167219 */ /* 0x181fe40000001205 */
[----:B------:R-:W-:Y:S01]  /*57b0*/  SHF.R.U32.HI R5, RZ, R16, R5 ;  /* 0x00000010ff057219 */ /* 0x000fe20000011605 */
[----:B------:R-:W-:-:S04]  /*57c0*/  FMUL R16, R6, UR6 ;  /* 0x0000000606107c20 */ /* 0x000fc80008400000 */
[----:B------:R-:W0:Y:S01]  /*57d0*/  LDC R28, c[0x0][0x600] ;  /* 0x00018000ff1c7b82 */ /* 0x000e220000000800 */
[----:B------:R4:W0:Y:S01]  /*57e0*/  F2I.U32.TRUNC.NTZ R25, R16 ;  /* 0x0000001000197305 */ /* 0x000822000020f000 */
[-CC-:B-1----:R-:W-:Y:S02]  /*57f0*/  SHF.R.U64 R6, R22, R18.reuse, R5.reuse ;  /* 0x0000001216067219 */ /* 0x182fe40000001205 */
[----:B------:R-:W-:-:S04]  /*5800*/  SHF.R.U32.HI R5, RZ, R18, R5 ;  /* 0x00000012ff057219 */ /* 0x000fc80000011605 */
[----:B------:R-:W1:Y:S01]  /*5810*/  LDC R33, c[0x0][0x648] ;  /* 0x00019200ff217b82 */ /* 0x000e620000000800 */
[-CC-:B--2---:R-:W-:Y:S02]  /*5820*/  SHF.R.U64 R26, R6, R32.reuse, R5.reuse ;  /* 0x00000020061a7219 */ /* 0x184fe40000001205 */
[-C--:B------:R-:W-:Y:S02]  /*5830*/  SHF.L.U32 R17, R17, R32.reuse, RZ ;  /* 0x0000002011117219 */ /* 0x080fe400000006ff */
[-C--:B------:R-:W-:Y:S01]  /*5840*/  SHF.R.U32.HI R5, RZ, R32.reuse, R5 ;  /* 0x00000020ff057219 */ /* 0x080fe20000011605 */
[----:B------:R-:W-:Y:S01]  /*5850*/  IMAD.MOV.U32 R4, RZ, RZ, R26 ;  /* 0x000000ffff047224 */ /* 0x000fe200078e001a */
[----:B------:R-:W-:Y:S01]  /*5860*/  SHF.L.U32 R32, R19, R32, RZ ;  /* 0x0000002013207219 */ /* 0x000fe200000006ff */
[----:B------:R-:W2:Y:S01]  /*5870*/  LDC R36, c[0x0][0x638] ;  /* 0x00018e00ff247b82 */ /* 0x000ea20000000800 */
[----:B------:R-:W-:-:S07]  /*5880*/  LOP3.LUT R31, RZ, R17, RZ, 0x33, !PT ;  /* 0x00000011ff1f7212 */ /* 0x000fce00078e33ff */
[----:B------:R-:W0:Y:S01]  /*5890*/  LDC R37, c[0x0][0x610] ;  /* 0x00018400ff257b82 */ /* 0x000e220000000800 */
[----:B----4-:R-:W-:Y:S05]  /*58a0*/  @!P0 BRA `(.L_x_111) ;  /* 0x0000000000288947 */ /* 0x010fea0003800000 */
[----:B------:R-:W4:Y:S02]  /*58b0*/  LDC R19, c[0x0][0x64c] ;  /* 0x00019300ff137b82 */ /* 0x000f240000000800 */
[----:B----4-:R-:W-:-:S05]  /*58c0*/  IADD3 R19, P0, R26, R19, RZ ;  /* 0x000000131a137210 */ /* 0x010fca0007f1e0ff */
        /* <DEDUP_REMOVED lines=8> */
.L_x_111:
[----:B-1----:R-:W-:Y:S01]  /*5950*/  SHF.R.U64 R4, R4, R33, R5 ;  /* 0x0000002104047219 */ /* 0x002fe20000001205 */
[----:B0-----:R-:W-:Y:S01]  /*5960*/  VIADD R19, R28, 0xffffffff ;  /* 0xffffffff1c137836 */ /* 0x001fe20000000000 */
[----:B------:R-:W-:Y:S01]  /*5970*/  LOP3.LUT R17, R6, R31, RZ, 0xc0, !PT ;  /* 0x0000001f06117212 */ /* 0x000fe200078ec0ff */
[----:B------:R-:W-:Y:S02]  /*5980*/  IMAD.MOV R25, RZ, RZ, -R25 ;  /* 0x000000ffff197224 */ /* 0x000fe400078e0a19 */
[----:B------:R-:W-:Y:S02]  /*5990*/  IMAD.MOV R5, RZ, RZ, -R4 ;  /* 0x000000ffff057224 */ /* 0x000fe400078e0a04 */
[----:B------:R-:W-:Y:S01]  /*59a0*/  IMAD R6, R32, R4, R17 ;  /* 0x0000000420067224 */ /* 0x000fe200078e0211 */
[----:B------:R-:W-:Y:S01]  /*59b0*/  LOP3.LUT R17, R22, R19, RZ, 0xc0, !PT ;  /* 0x0000001316117212 */ /* 0x000fe200078ec0ff */
[----:B---3--:R-:W-:Y:S02]  /*59c0*/  @P4 IMAD R29, R27, R25, R30 ;  /* 0x000000191b1d4224 */ /* 0x008fe400078e021e */
[----:B--2---:R-:W-:-:S02]  /*59d0*/  IMAD R4, R5, R36, R26 ;  /* 0x0000002405047224 */ /* 0x004fc400078e021a */
[----:B------:R-:W-:Y:S02]  /*59e0*/  IMAD R6, R6, R37, R29 ;  /* 0x0000002506067224 */ /* 0x000fe400078e021d */
[----:B------:R-:W-:Y:S02]  /*59f0*/  IMAD R5, R4, R28, R17 ;  /* 0x0000001c04057224 */ /* 0x000fe400078e0211 */
[----:B------:R-:W-:-:S03]  /*5a00*/  IMAD.MOV.U32 R16, RZ, RZ, 0x1 ;  /* 0x00000001ff107424 */ /* 0x000fc600078e00ff */
[----:B------:R-:W-:Y:S02]  /*5a10*/  SEL R4, R5, R6, !P4 ;  /* 0x0000000605047207 */ /* 0x000fe40006000000 */
[----:B------:R-:W-:Y:S01]  /*5a20*/  SEL R6, R6, R5, !P4 ;  /* 0x0000000506067207 */ /* 0x000fe20006000000 */
[----:B------:R-:W-:-:S07]  /*5a30*/  IMAD.MOV.U32 R5, RZ, RZ, R24 ;  /* 0x000000ffff057224 */ /* 0x000fce00078e0018 */
.L_x_109:
[----:B------:R-:W-:Y:S02]  /*5a40*/  LOP3.LUT P0, RZ, R16, 0xff, RZ, 0xc0, !PT ;  /* 0x000000ff10ff7812 */ /* 0x000fe4000780c0ff */
[----:B------:R-:W-:-:S11]  /*5a50*/  LOP3.LUT R89, R89, 0x1, RZ, 0x3c, !PT ;  /* 0x0000000159597812 */ /* 0x000fd600078e3cff */
[----:B------:R-:W-:Y:S05]  /*5a60*/  @P0 BRA `(.L_x_112) ;  /* 0xffffffbc006c0947 */ /* 0x000fea000383ffff */
[----:B------:R-:W-:Y:S05]  /*5a70*/  EXIT ;  /* 0x000000000000794d */ /* 0x000fea0003800000 */
.L_x_18:
[----:B------:R-:W-:-:S08]  /*5a80*/  ISETP.NE.AND P0, PT, R18, RZ, PT ;  /* 0x000000ff1200720c */ /* 0x000fd00003f05270 */
[----:B--23-5:R-:W0:-:S00]  /*5a90*/  USETMAXREG.DEALLOC.CTAPOOL 0x28 ;  /* 0x00000028000079c8 */ /* 0x02ce0000080e0500 */
[----:B------:R-:W-:Y:S05]  /*5aa0*/  @P0 EXIT ;  /* 0x000000000000094d */ /* 0x000fea0003800000 */
[----:B0-----:R-:W-:Y:S01]  /*5ab0*/  LOP3.LUT P0, RZ, R20, 0xff, RZ, 0xc0, !PT ;  /* 0x000000ff14ff7812 */ /* 0x001fe2000780c0ff */
[----:B------:R-:W-:Y:S02]  /*5ac0*/  IMAD.MOV.U32 R12, RZ, RZ, 0x1 ;  /* 0x00000001ff0c7424 */ /* 0x000fe400078e00ff */
[----:B------:R-:W-:-:S10]  /*5ad0*/  IMAD.MOV.U32 R15, RZ, RZ, RZ ;  /* 0x000000ffff0f7224 */ /* 0x000fd400078e00ff */
[----:B------:R-:W-:Y:S05]  /*5ae0*/  @!P0 BRA `(.L_x_113) ;  /* 0x0000000c00208947 */ /* 0x000fea0003800000 */
[----:B------:R-:W0:Y:S01]  /*5af0*/  S2UR UR15, SR_CgaCtaId ;  /* 0x00000000000f79c3 */ /* 0x000e220000008800 */
[----:B------:R-:W-:Y:S01]  /*5b00*/  LOP3.LUT P0, RZ, R11, 0x1f, RZ, 0xc0, !PT ;  /* 0x0000001f0bff7812 */ /* 0x000fe2000780c0ff */
[----:B------:R-:W-:Y:S01]  /*5b10*/  ULDC UR6, c[0x0][0x658] ;  /* 0x0001960000067ab9 */ /* 0x000fe20000000800 */
[----:B------:R-:W-:Y:S01]  /*5b20*/  UMOV UR7, 0xffffffff ;  /* 0xffffffff00077882 */ /* 0x000fe20000000000 */
[----:B------:R-:W-:Y:S01]  /*5b30*/  BSSY B0, `(.L_x_113) ;  /* 0x00000c3000007945 */ /* 0x000fe20003800000 */
[----:B------:R-:W-:Y:S01]  /*5b40*/  USHF.L.U32 UR7, UR7, UR6, URZ ;  /* 0x0000000607077299 */ /* 0x000fe2000800063f */
[C---:B------:R-:W-:Y:S01]  /*5b50*/  ISETP.NE.AND P2, PT, R10.reuse, RZ, PT ;  /* 0x000000ff0a00720c */ /* 0x040fe20003f45270 */
[----:B------:R-:W-:Y:S01]  /*5b60*/  IMAD.MOV.U32 R14, RZ, RZ, 0x1 ;  /* 0x00000001ff0e7424 */ /* 0x000fe200078e00ff */
[----:B------:R-:W-:Y:S01]  /*5b70*/  ISETP.NE.OR P0, PT, R10, RZ, !P0 ;  /* 0x000000ff0a00720c */ /* 0x000fe20004705670 */
[----:B------:R-:W-:Y:S01]  /*5b80*/  IMAD.MOV.U32 R12, RZ, RZ, 0x1 ;  /* 0x00000001ff0c7424 */ /* 0x000fe200078e00ff */
[----:B------:R-:W-:Y:S01]  /*5b90*/  LOP3.LUT R13, R7, 0x2, RZ, 0xfc, !PT ;  /* 0x00000002070d7812 */ /* 0x000fe200078efcff */
[----:B------:R-:W-:Y:S01]  /*5ba0*/  IMAD.MOV.U32 R15, RZ, RZ, RZ ;  /* 0x000000ffff0f7224 */ /* 0x000fe200078e00ff */
[----:B------:R-:W-:Y:S01]  /*5bb0*/  ULDC UR5, c[0x0][0x600] ;  /* 0x0001800000057ab9 */ /* 0x000fe20000000800 */
[----:B------:R-:W-:Y:S01]  /*5bc0*/  UMOV UR8, 0x1 ;  /* 0x0000000100087882 */ /* 0x000fe20000000000 */
[----:B------:R-:W-:-:S02]  /*5bd0*/  UIADD3 UR24, UR13, 0x1, URZ ;  /* 0x000000010d187890 */ /* 0x000fc4000fffe03f */
[----:B------:R-:W-:Y:S02]  /*5be0*/  UIADD3 UR18, UR5, -0x1, URZ ;  /* 0xffffffff05127890 */ /* 0x000fe4000fffe03f */
[----:B------:R-:W-:Y:S02]  /*5bf0*/  USHF.L.U32 UR20, UR8, UR6, URZ ;  /* 0x0000000608147299 */ /* 0x000fe4000800063f */
[----:B------:R-:W-:Y:S01]  /*5c00*/  ULOP3.LUT UR19, URZ, UR7, URZ, 0x33, !UPT ;  /* 0x000000073f137292 */ /* 0x000fe2000f8e333f */
[----:B------:R-:W-:Y:S01]  /*5c10*/  ULDC.64 UR22, c[0x0][0x198] ;  /* 0x0000660000167ab9 */ /* 0x000fe20000000a00 */
[----:B0-----:R-:W-:Y:S02]  /*5c20*/  USHF.L.U32 UR4, UR15, 0x3, URZ ;  /* 0x000000030f047899 */ /* 0x001fe4000800063f */
[----:B------:R-:W-:Y:S02]  /*5c30*/  USHF.L.U32 UR15, UR15, 0xa, URZ ;  /* 0x0000000a0f0f7899 */ /* 0x000fe4000800063f */
[----:B------:R-:W-:-:S12]  /*5c40*/  ULOP3.LUT UR14, UR4, 0x38, URZ, 0xc0, !UPT ;  /* 0x00000038040e7892 */ /* 0x000fd8000f8ec03f */
.L_x_125:
[----:B------:R-:W-:-:S03]  /*5c50*/  UMOV UR4, 0xffffffff ;  /* 0xffffffff00047882 */ /* 0x000fc60000000000 */
[----:B------:R-:W-:Y:S05]  /*5c60*/  BRA.DIV UR4, `(.L_x_114) ;  /* 0x0000001604487947 */ /* 0x000fea000b800000 */
[----:B------:R-:W-:-:S13]  /*5c70*/  ELECT P1, URZ, PT ;  /* 0x00000000003f782f */ /* 0x000fda0003820000 */
.L_x_148:
[----:B------:R-:W0:Y:S01]  /*5c80*/  LDC R10, c[0x0][0x28c] ;  /* 0x0000a300ff0a7b82 */ /* 0x000e220000000800 */
[----:B------:R-:W-:Y:S01]  /*5c90*/  BSSY B1, `(.L_x_115) ;  /* 0x0000038000017945 */ /* 0x000fe20003800000 */
[----:B0-----:R-:W-:-:S13]  /*5ca0*/  ISETP.LT.OR P1, PT, R10, 0x1, !P1 ;  /* 0x000000010a00780c */ /* 0x001fda0004f21670 */
[----:B------:R-:W-:Y:S05]  /*5cb0*/  @P1 BRA `(.L_x_116) ;  /* 0x0000000000d41947 */ /* 0x000fea0003800000 */
[----:B------:R-:W-:Y:S01]  /*5cc0*/  IMAD.SHL.U32 R16, R6, 0x40, RZ ;  /* 0x0000004006107824 */ /* 0x000fe200078e00ff */
[----:B------:R-:W-:Y:S01]  /*5cd0*/  LEA R17, R4, UR14, 0x6 ;  /* 0x0000000e04117c11 */ /* 0x000fe2000f8e30ff */
[----:B------:R-:W-:Y:S02]  /*5ce0*/  IMAD.MOV.U32 R18, RZ, RZ, RZ ;  /* 0x000000ffff127224 */ /* 0x000fe400078e00ff */
[----:B------:R-:W-:Y:S02]  /*5cf0*/  IMAD.U32 R20, RZ, RZ, UR24 ;  /* 0x00000018ff147e24 */ /* 0x000fe4000f8e00ff */
[----:B------:R-:W-:Y:S02]  /*5d00*/  IMAD.MOV.U32 R4, RZ, RZ, R12 ;  /* 0x000000ffff047224 */ /* 0x000fe400078e000c */
[----:B------:R-:W-:-:S07]  /*5d10*/  IMAD.MOV.U32 R6, RZ, RZ, R15 ;  /* 0x000000ffff067224 */ /* 0x000fce00078e000f */
.L_x_120:
[----:B------:R-:W0:Y:S01]  /*5d20*/  S2R R11, SR_CgaCtaId ;  /* 0x00000000000b7919 */ /* 0x000e220000008800 */
[----:B------:R-:W-:-:S04]  /*5d30*/  MOV R10, 0x400 ;  /* 0x00000400000a7802 */ /* 0x000fc80000000f00 */
[----:B0-----:R-:W-:Y:S02]  /*5d40*/  LEA R21, R11, R10, 0x18 ;  /* 0x0000000a0b157211 */ /* 0x001fe400078ec0ff */
[----:B------:R-:W-:Y:S01]  /*5d50*/  SHF.L.U32 R10, R4, 0x1f, RZ ;  /* 0x0000001f040a7819 */ /* 0x000fe200000006ff */
[----:B------:R-:W0:Y:S02]  /*5d60*/  @!P2 LDC R11, c[0x0][0x500] ;  /* 0x00014000ff0bab82 */ /* 0x000e240000000800 */
[----:B------:R-:W-:-:S04]  /*5d70*/  IMAD R19, R6, 0x8, R21 ;  /* 0x0000000806137824 */ /* 0x000fc800078e0215 */
[----:B------:R-:W1:Y:S02]  /*5d80*/  SYNCS.PHASECHK.TRANS64.TRYWAIT P1, [R19+URZ+0x70], R10 ;  /* 0x0000700a130075a7 */ /* 0x000e64000802017f */
[----:B-1----:R-:W-:Y:S05]  /*5d90*/  @!P1 BRA `(.L_x_117) ;  /* 0x00000014001c9947 */ /* 0x002fea0003800000 */
.L_x_149:
[----:B-1----:R-:W-:Y:S01]  /*5da0*/  PRMT R10, R13, 0x9910, RZ ;  /* 0x000099100d0a7816 */ /* 0x002fe200000000ff */
[----:B0-----:R0:W-:Y:S03]  /*5db0*/  @!P2 SYNCS.ARRIVE.TRANS64 RZ, [R19+URZ], R11 ;  /* 0x0000000b13ffa9a7 */ /* 0x0011e6000800003f */
[----:B------:R-:W-:-:S13]  /*5dc0*/  ISETP.NE.AND P1, PT, R10, 0x2, PT ;  /* 0x000000020a00780c */ /* 0x000fda0003f25270 */
[----:B0-----:R-:W-:Y:S05]  /*5dd0*/  @P1 BRA `(.L_x_118) ;  /* 0x0000000000041947 */ /* 0x001fea0003800000 */
[----:B------:R-:W-:Y:S01]  /*5de0*/  BPT.TRAP 0x1 ;  /* 0x000000040000795c */ /* 0x000fe20000300000 */
.L_x_118:
[----:B------:R-:W-:Y:S05]  /*5df0*/  @P0 BRA `(.L_x_119) ;  /* 0x0000000000040947 */ /* 0x000fea0003800000 */
[----:B------:R-:W-:Y:S01]  /*5e00*/  BPT.TRAP 0x1 ;  /* 0x000000040000795c */ /* 0x000fe20000300000 */
.L_x_119:
[----:B------:R-:W-:Y:S01]  /*5e10*/  R2UR UR5, R6 ;  /* 0x00000000060572ca */ /* 0x000fe200000e0000 */
[----:B------:R-:W-:Y:S01]  /*5e20*/  VIADD R20, R20, 0xffffffff ;  /* 0xffffffff14147836 */ /* 0x000fe20000000000 */
[----:B------:R-:W-:Y:S01]  /*5e30*/  R2UR UR17, R21 ;  /* 0x00000000151172ca */ /* 0x000fe200000e0000 */
[----:B------:R-:W-:Y:S01]  /*5e40*/  UIADD3 UR4, UP0, UR22, 0xf0, URZ ;  /* 0x000000f016047890 */ /* 0x000fe2000ff1e03f */
[----:B------:R-:W-:Y:S01]  /*5e50*/  R2UR UR9, R19 ;  /* 0x00000000130972ca */ /* 0x000fe200000e0000 */
[----:B------:R-:W-:Y:S01]  /*5e60*/  UIADD3 UR26, UP1, UR22, 0x1f0, URZ ;  /* 0x000001f0161a7890 */ /* 0x000fe2000ff3e03f */
[----:B------:R-:W-:Y:S01]  /*5e70*/  R2UR UR11, R16 ;  /* 0x00000000100b72ca */ /* 0x000fe200000e0000 */
[----:B------:R-:W-:Y:S01]  /*5e80*/  VIADD R6, R6, 0x1 ;  /* 0x0000000106067836 */ /* 0x000fe20000000000 */
[----:B------:R-:W-:Y:S01]  /*5e90*/  R2UR UR10, R18 ;  /* 0x00000000120a72ca */ /* 0x000fe200000e0000 */
[----:B------:R-:W-:Y:S01]  /*5ea0*/  UIADD3.X UR27, URZ, UR23, URZ, UP1, !UPT ;  /* 0x000000173f1b7290 */ /* 0x000fe20008ffe43f */
[----:B------:R-:W-:Y:S01]  /*5eb0*/  R2UR UR12, R5 ;  /* 0x00000000050c72ca */ /* 0x000fe200000e0000 */
[----:B------:R-:W-:Y:S01]  /*5ec0*/  UMOV UR6, 0x0 ;  /* 0x0000000000067882 */ /* 0x000fe20000000000 */
[----:B------:R-:W-:Y:S01]  /*5ed0*/  R2UR UR21, R17 ;  /* 0x00000000111572ca */ /* 0x000fe200000e0000 */
[----:B------:R-:W-:Y:S01]  /*5ee0*/  USHF.L.U32 UR5, UR5, 0xd, URZ ;  /* 0x0000000d05057899 */ /* 0x000fe2000800063f */
[----:B------:R-:W-:Y:S01]  /*5ef0*/  ISETP.GT.AND P3, PT, R20, 0x1, PT ;  /* 0x000000011400780c */ /* 0x000fe20003f64270 */
[----:B------:R-:W-:Y:S01]  /*5f00*/  UMOV UR7, 0x10000000 ;  /* 0x1000000000077882 */ /* 0x000fe20000000000 */
[----:B------:R-:W-:Y:S01]  /*5f10*/  ISETP.NE.AND P1, PT, R6, 0xe, PT ;  /* 0x0000000e0600780c */ /* 0x000fe20003f25270 */
[----:B------:R-:W-:Y:S01]  /*5f20*/  ULOP3.LUT UR8, UR5, 0x1c00, UR15, 0xf8, !UPT ;  /* 0x00001c0005087892 */ /* 0x000fe2000f8ef80f */
[----:B------:R-:W-:Y:S01]  /*5f30*/  VIADD R18, R18, 0x80 ;  /* 0x0000008012127836 */ /* 0x000fe20000000000 */
[----:B------:R-:W-:Y:S01]  /*5f40*/  UIADD3 UR16, UR17, 0x200, UR5 ;  /* 0x0000020011107890 */ /* 0x000fe2000fffe005 */
[----:B------:R-:W-:Y:S01]  /*5f50*/  SEL R11, RZ, 0x1, P1 ;  /* 0x00000001ff0b7807 */ /* 0x000fe20000800000 */
[----:B------:R-:W-:Y:S01]  /*5f60*/  UIADD3.X UR5, URZ, UR23, URZ, UP0, !UPT ;  /* 0x000000173f057290 */ /* 0x000fe200087fe43f */
[----:B------:R-:W-:Y:S01]  /*5f70*/  SEL R6, R6, RZ, P1 ;  /* 0x000000ff06067207 */ /* 0x000fe20000800000 */
[----:B------:R-:W-:Y:S01]  /*5f80*/  UIADD3 UR17, UR17, 0x1c200, UR8 ;  /* 0x0001c20011117890 */ /* 0x000fe2000fffe008 */
[----:B------:R-:W-:Y:S01]  /*5f90*/  LOP3.LUT R4, R4, R11, RZ, 0x3c, !PT ;  /* 0x0000000b04047212 */ /* 0x000fe200078e3cff */
[----:B------:R-:W-:Y:S01]  /*5fa0*/  UMOV UR25, 0xff0000 ;  /* 0x00ff000000197882 */ /* 0x000fe20000000000 */
[----:B------:R-:W-:-:S04]  /*5fb0*/  UMOV UR8, UR16 ;  /* 0x0000001000087c82 */ /* 0x000fc80008000000 */
[----:B------:R0:W-:Y:S02]  /*5fc0*/  UTMALDG.3D [UR8], [UR4], desc[UR6] ;  /* 0x00000608040075b4 */ /* 0x0001e40008011000 */
[----:B0-----:R-:W-:Y:S01]  /*5fd0*/  UMOV UR8, UR17 ;  /* 0x0000001100087c82 */ /* 0x001fe20008000000 */
[----:B------:R-:W-:Y:S02]  /*5fe0*/  UMOV UR11, UR21 ;  /* 0x00000015000b7c82 */ /* 0x000fe40008000000 */
[----:B------:R0:W-:Y:S02]  /*5ff0*/  UTMALDG.3D.MULTICAST [UR8], [UR26], UR25, desc[UR6] ;  /* 0x000006081a0073b4 */ /* 0x0001e40008011819 */
[----:B0-----:R-:W-:Y:S05]  /*6000*/  @P3 BRA `(.L_x_120) ;  /* 0xfffffffc00443947 */ /* 0x001fea000383ffff */
.L_x_116:
[----:B------:R-:W-:Y:S05]  /*6010*/  BSYNC B1 ;  /* 0x0000000000017941 */ /* 0x000fea0003800000 */
.L_x_115:
[----:B------:R-:W-:Y:S01]  /*6020*/  LOP3.LUT P5, RZ, R14, 0xff, RZ, 0xc0, !PT ;  /* 0x000000ff0eff7812 */ /* 0x000fe200078ac0ff */
[----:B------:R-:W-:Y:S01]  /*6030*/  VIADD R6, R15, UR13 ;  /* 0x0000000d0f067c36 */ /* 0x000fe20008000000 */
[----:B------:R-:W-:Y:S01]  /*6040*/  ULDC.64 UR4, c[0x0][0x650] ;  /* 0x0001940000047ab9 */ /* 0x000fe20000000a00 */
[----:B------:R-:W-:Y:S01]  /*6050*/  IMAD.U32 R11, RZ, RZ, UR13 ;  /* 0x0000000dff0b7e24 */ /* 0x000fe2000f8e00ff */
[----:B------:R-:W-:Y:S01]  /*6060*/  UISETP.GE.U32.AND UP0, UPT, UR13, 0xe, UPT ;  /* 0x0000000e0d00788c */ /* 0x000fe2000bf06070 */
[----:B------:R-:W-:Y:S01]  /*6070*/  BSSY B1, `(.L_x_121) ;  /* 0x000006c000017945 */ /* 0x000fe20003800000 */
[----:B------:R-:W-:Y:S02]  /*6080*/  SHF.R.U32.HI R4, RZ, 0x1, R6 ;  /* 0x00000001ff047819 */ /* 0x000fe40000011606 */
[----:B------:R-:W-:Y:S02]  /*6090*/  ISETP.GT.U32.AND P1, PT, R6, 0xd, PT ;  /* 0x0000000d0600780c */ /* 0x000fe40003f24070 */
[----:B------:R-:W-:-:S02]  /*60a0*/  PLOP3.LUT P3, PT, PT, PT, UP0, 0x80, 0x0 ;  /* 0x000000000000781c */ /* 0x000fc40003f6f008 */
[----:B------:R-:W-:Y:S01]  /*60b0*/  ISETP.LT.U32.AND P1, PT, R11, 0xe, P1 ;  /* 0x0000000e0b00780c */ /* 0x000fe20000f21070 */
[----:B------:R-:W0:Y:S01]  /*60c0*/  @P5 S2R R10, SR_CgaCtaId ;  /* 0x00000000000a5919 */ /* 0x000e220000008800 */
[----:B------:R-:W-:Y:S02]  /*60d0*/  @P5 MOV R5, 0x400 ;  /* 0x0000040000055802 */ /* 0x000fe40000000f00 */
[----:B------:R-:W-:Y:S02]  /*60e0*/  PRMT R14, RZ, 0x7610, R14 ;  /* 0x00007610ff0e7816 */ /* 0x000fe4000000000e */
[----:B0-----:R-:W-:Y:S01]  /*60f0*/  @P5 LEA R10, R10, R5, 0x18 ;  /* 0x000000050a0a5211 */ /* 0x001fe200078ec0ff */
[----:B------:R-:W-:-:S03]  /*6100*/  IMAD.WIDE.U32 R4, R4, -0x6db6db6d, RZ ;  /* 0x9249249304047825 */ /* 0x000fc600078e00ff */
[----:B------:R0:W-:Y:S01]  /*6110*/  @P5 SYNCS.ARRIVE.TRANS64.A1T0 RZ, [R10+URZ+0x118], RZ ;  /* 0x000118ff0aff59a7 */ /* 0x0001e2000810003f */
[----:B------:R-:W-:Y:S01]  /*6120*/  IADD3 R2, P5, R2, R8, RZ ;  /* 0x0000000802027210 */ /* 0x000fe20007fbe0ff */
[----:B------:R-:W-:Y:S01]  /*6130*/  IMAD.MOV.U32 R4, RZ, RZ, -0x1 ;  /* 0xffffffffff047424 */ /* 0x000fe200078e00ff */
[----:B------:R-:W-:Y:S02]  /*6140*/  SHF.R.U32.HI R11, RZ, 0x2, R5 ;  /* 0x00000002ff0b7819 */ /* 0x000fe40000011605 */
[----:B------:R-:W-:Y:S01]  /*6150*/  SEL R5, RZ, 0x1, !P1 ;  /* 0x00000001ff057807 */ /* 0x000fe20004800000 */
[----:B------:R-:W-:Y:S01]  /*6160*/  IMAD.X R3, R3, 0x1, R0, P5 ;  /* 0x0000000103037824 */ /* 0x000fe200028e0600 */
[----:B------:R-:W-:Y:S01]  /*6170*/  ISETP.GE.U32.AND P1, PT, R2, UR4, PT ;  /* 0x0000000402007c0c */ /* 0x000fe2000bf26070 */
[----:B------:R-:W-:Y:S01]  /*6180*/  IMAD R15, R11, -0xe, R6 ;  /* 0xfffffff20b0f7824 */ /* 0x000fe200078e0206 */
[----:B------:R-:W-:Y:S01]  /*6190*/  LOP3.LUT R12, R12, R5, RZ, 0x3c, !PT ;  /* 0x000000050c0c7212 */ /* 0x000fe200078e3cff */
[----:B------:R-:W-:Y:S01]  /*61a0*/  IMAD.MOV.U32 R6, RZ, RZ, -0x1 ;  /* 0xffffffffff067424 */ /* 0x000fe200078e00ff */
[----:B------:R-:W-:Y:S01]  /*61b0*/  ISETP.GE.U32.AND.EX P1, PT, R3, UR5, PT, P1 ;  /* 0x0000000503007c0c */ /* 0x000fe2000bf26110 */
[----:B------:R-:W-:Y:S01]  /*61c0*/  IMAD.MOV.U32 R5, RZ, RZ, -0x1 ;  /* 0xffffffffff057424 */ /* 0x000fe200078e00ff */
[----:B------:R-:W-:-:S02]  /*61d0*/  @P3 LOP3.LUT R12, R12, 0x1, R11, 0x78, !PT ;  /* 0x000000010c0c3812 */ /* 0x000fc400078e780b */
[----:B0-----:R-:W-:-:S09]  /*61e0*/  PRMT R10, RZ, 0x7610, R10 ;  /* 0x00007610ff0a7816 */ /* 0x001fd2000000000a */
[----:B------:R-:W-:Y:S05]  /*61f0*/  @P1 BRA `(.L_x_122) ;  /* 0x00000004004c1947 */ /* 0x000fea0003800000 */
[----:B------:R-:W0:Y:S01]  /*6200*/  S2R R17, SR_CTAID.X ;  /* 0x0000000000117919 */ /* 0x000e220000002500 */
[----:B------:R-:W-:Y:S01]  /*6210*/  ULDC.64 UR4, c[0x0][0x628] ;  /* 0x00018a0000047ab9 */ /* 0x000fe20000000a00 */
[----:B------:R-:W1:Y:S01]  /*6220*/  LDC R18, c[0x0][0x144] ;  /* 0x00005100ff127b82 */ /* 0x000e620000000800 */
[----:B------:R-:W-:Y:S01]  /*6230*/  ISETP.NE.U32.AND P1, PT, RZ, UR4, PT ;  /* 0x00000004ff007c0c */ /* 0x000fe2000bf25070 */
[----:B------:R-:W2:Y:S01]  /*6240*/  S2R R6, SR_CTAID.Y ;  /* 0x0000000000067919 */ /* 0x000ea20000002600 */
[----:B------:R-:W-:Y:S01]  /*6250*/  ULDC UR6, c[0x0][0x150] ;  /* 0x0000540000067ab9 */ /* 0x000fe20000000800 */
[----:B------:R-:W-:Y:S01]  /*6260*/  ULDC UR7, c[0x0][0x630] ;  /* 0x00018c0000077ab9 */ /* 0x000fe20000000800 */
[----:B------:R-:W-:Y:S01]  /*6270*/  ISETP.NE.AND.EX P1, PT, RZ, UR5, PT, P1 ;  /* 0x00000005ff007c0c */ /* 0x000fe2000bf25310 */
[----:B------:R-:W-:Y:S01]  /*6280*/  IMAD.MOV.U32 R4, RZ, RZ, R2 ;  /* 0x000000ffff047224 */ /* 0x000fe200078e0002 */
[----:B0-----:R-:W-:-:S05]  /*6290*/  I2FP.F32.U32 R5, R17 ;  /* 0x0000001100057245 */ /* 0x001fca0000201000 */
[----:B------:R-:W-:Y:S01]  /*62a0*/  FMUL R20, R5, UR6 ;  /* 0x0000000605147c20 */ /* 0x000fe20008400000 */
[----:B------:R-:W-:-:S05]  /*62b0*/  IMAD.MOV.U32 R5, RZ, RZ, R3 ;  /* 0x000000ffff057224 */ /* 0x000fca00078e0003 */
[----:B--2---:R-:W-:Y:S05]  /*62c0*/  @!P1 BRA `(.L_x_123) ;  /* 0x0000000000289947 */ /* 0x004fea0003800000 */
[----:B------:R-:W-:Y:S02]  /*62d0*/  ULDC UR6, c[0x0][0x634] ;  /* 0x00018d0000067ab9 */ /* 0x000fe40000000800 */
[----:B------:R-:W-:-:S05]  /*62e0*/  IADD3 R5, P1, R2, UR6, RZ ;  /* 0x0000000602057c10 */ /* 0x000fca000ff3e0ff */
[----:B------:R-:W-:-:S04]  /*62f0*/  IMAD.X R19, RZ, RZ, R3, P1 ;  /* 0x000000ffff137224 */ /* 0x000fc800008e0603 */
[----:B------:R-:W-:-:S04]  /*6300*/  IMAD.WIDE.U32 R10, R19, UR4, RZ ;  /* 0x00000004130a7c25 */ /* 0x000fc8000f8e00ff */
[----:B------:R-:W-:-:S04]  /*6310*/  IMAD.WIDE.U32 R10, P1, R5, UR5, R10 ;  /* 0x00000005050a7c25 */ /* 0x000fc8000f82000a */
[----:B------:R-:W-:-:S04]  /*6320*/  IMAD.WIDE.U32 R4, R5, UR4, RZ ;  /* 0x0000000405047c25 */ /* 0x000fc8000f8e00ff */
[----:B------:R-:W-:Y:S01]  /*6330*/  IMAD.MOV.U32 R4, RZ, RZ, R11 ;  /* 0x000000ffff047224 */ /* 0x000fe200078e000b */
[----:B------:R-:W-:Y:S01]  /*6340*/  IADD3 RZ, P3, R5, R10, RZ ;  /* 0x0000000a05ff7210 */ /* 0x000fe20007f7e0ff */
[----:B------:R-:W-:-:S04]  /*6350*/  IMAD.X R5, RZ, RZ, RZ, P1 ;  /* 0x000000ffff057224 */ /* 0x000fc800008e06ff */
[----:B------:R-:W-:-:S08]  /*6360*/  IMAD.WIDE.U32.X R4, R19, UR5, R4, P3 ;  /* 0x0000000513047c25 */ /* 0x000fd000098e0404 */
.L_x_123:
[--C-:B------:R-:W-:Y:S01]  /*6370*/  SHF.R.U64 R16, R4, UR7, R5.reuse ;  /* 0x0000000704107c19 */ /* 0x100fe20008001205 */
[----:B------:R-:W0:Y:S01]  /*6380*/  F2I.U32.TRUNC.NTZ R20, R20 ;  /* 0x0000001400147305 */ /* 0x000e22000020f000 */
[----:B------:R-:W-:Y:S01]  /*6390*/  SHF.R.U32.HI R4, RZ, UR7, R5 ;  /* 0x00000007ff047c19 */ /* 0x000fe20008011605 */
[----:B------:R-:W-:Y:S01]  /*63a0*/  ULDC.64 UR4, c[0x0][0x620] ;  /* 0x0001880000047ab9 */ /* 0x000fe20000000a00 */
[----:B------:R-:W-:Y:S01]  /*63b0*/  IADD3 R11, P1, RZ, -R16, RZ ;  /* 0x80000010ff0b7210 */ /* 0x000fe20007f3e0ff */
[----:B------:R-:W-:Y:S01]  /*63c0*/  ULDC.64 UR6, c[0x0][0x640] ;  /* 0x0001900000067ab9 */ /* 0x000fe20000000a00 */
[----:B------:R-:W2:Y:S03]  /*63d0*/  LDC R21, c[0x0][0x148] ;  /* 0x00005200ff157b82 */ /* 0x000ea60000000800 */
[----:B------:R-:W-:Y:S01]  /*63e0*/  IMAD.X R4, RZ, RZ, ~R4, P1 ;  /* 0x000000ffff047224 */ /* 0x000fe200008e0e04 */
[----:B------:R-:W-:-:S03]  /*63f0*/  ISETP.NE.U32.AND P1, PT, RZ, UR6, PT ;  /* 0x00000006ff007c0c */ /* 0x000fc6000bf25070 */
[----:B------:R-:W-:Y:S01]  /*6400*/  IMAD R10, R4, UR4, RZ ;  /* 0x00000004040a7c24 */ /* 0x000fe2000f8e02ff */
[----:B------:R-:W-:Y:S01]  /*6410*/  ISETP.NE.AND.EX P1, PT, RZ, UR7, PT, P1 ;  /* 0x00000007ff007c0c */ /* 0x000fe2000bf25310 */
[----:B------:R-:W-:Y:S01]  /*6420*/  IMAD.WIDE.U32 R4, R11, UR4, R2 ;  /* 0x000000040b047c25 */ /* 0x000fe2000f8e0002 */
[----:B------:R-:W-:-:S03]  /*6430*/  ULDC UR4, c[0x0][0x618] ;  /* 0x0001860000047ab9 */ /* 0x000fc60000000800 */
[----:B------:R-:W-:Y:S01]  /*6440*/  IMAD R11, R11, UR5, R10 ;  /* 0x000000050b0b7c24 */ /* 0x000fe2000f8e020a */
[----:B------:R-:W-:Y:S01]  /*6450*/  ULDC UR5, c[0x0][0x154] ;  /* 0x0000550000057ab9 */ /* 0x000fe20000000800 */
[----:B0-----:R-:W-:Y:S02]  /*6460*/  IMAD.MOV R10, RZ, RZ, -R20 ;  /* 0x000000ffff0a7224 */ /* 0x001fe400078e0a14 */
[----:B------:R-:W-:Y:S02]  /*6470*/  IMAD.IADD R5, R5, 0x1, R11 ;  /* 0x0000000105057824 */ /* 0x000fe400078e020b */
[----:B-1----:R-:W-:Y:S01]  /*6480*/  IMAD R17, R18, R10, R17 ;  /* 0x0000000a12117224 */ /* 0x002fe200078e0211 */
[----:B------:R-:W-:Y:S02]  /*6490*/  I2FP.F32.U32 R10, R6 ;  /* 0x00000006000a7245 */ /* 0x000fe40000201000 */
[--C-:B------:R-:W-:Y:S02]  /*64a0*/  SHF.R.U64 R18, R4, UR4, R5.reuse ;  /* 0x0000000404127c19 */ /* 0x100fe40008001205 */
[----:B------:R-:W-:Y:S01]  /*64b0*/  SHF.R.U32.HI R5, RZ, UR4, R5 ;  /* 0x00000004ff057c19 */ /* 0x000fe20008011605 */
[----:B------:R-:W-:Y:S01]  /*64c0*/  FMUL R10, R10, UR5 ;  /* 0x000000050a0a7c20 */ /* 0x000fe20008400000 */
[----:B------:R-:W-:-:S02]  /*64d0*/  ULDC UR4, c[0x0][0x608] ;  /* 0x0001820000047ab9 */ /* 0x000fc40000000800 */
[--C-:B------:R-:W-:Y:S01]  /*64e0*/  SHF.R.U64 R20, R18, UR4, R5.reuse ;  /* 0x0000000412147c19 */ /* 0x100fe20008001205 */
[----:B------:R0:W1:Y:S01]  /*64f0*/  F2I.U32.TRUNC.NTZ R22, R10 ;  /* 0x0000000a00167305 */ /* 0x000062000020f000 */
[----:B------:R-:W-:Y:S01]  /*6500*/  SHF.R.U32.HI R5, RZ, UR4, R5 ;  /* 0x00000004ff057c19 */ /* 0x000fe20008011605 */
[----:B------:R-:W-:-:S03]  /*6510*/  ULDC UR4, c[0x0][0x658] ;  /* 0x0001960000047ab9 */ /* 0x000fc60000000800 */
[--C-:B------:R-:W-:Y:S02]  /*6520*/  SHF.R.U64 R19, R20, UR4, R5.reuse ;  /* 0x0000000414137c19 */ /* 0x100fe40008001205 */
[----:B------:R-:W-:-:S03]  /*6530*/  SHF.R.U32.HI R23, RZ, UR4, R5 ;  /* 0x00000004ff177c19 */ /* 0x000fc60008011605 */
[----:B------:R-:W-:Y:S02]  /*6540*/  IMAD.MOV.U32 R4, RZ, RZ, R19 ;  /* 0x000000ffff047224 */ /* 0x000fe400078e0013 */
[----:B------:R-:W-:Y:S01]  /*6550*/  IMAD.MOV.U32 R5, RZ, RZ, R23 ;  /* 0x000000ffff057224 */ /* 0x000fe200078e0017 */
[----:B0-----:R-:W-:Y:S06]  /*6560*/  @!P1 BRA `(.L_x_124) ;  /* 0x0000000000289947 */ /* 0x001fec0003800000 */
        /* <DEDUP_REMOVED lines=10> */
.L_x_124:
[----:B------:R-:W-:Y:S01]  /*6610*/  ULDC UR4, c[0x0][0x648] ;  /* 0x0001920000047ab9 */ /* 0x000fe20000000800 */
[----:B-1----:R-:W-:Y:S01]  /*6620*/  IMAD.MOV R22, RZ, RZ, -R22 ;  /* 0x000000ffff167224 */ /* 0x002fe200078e0a16 */
[----:B------:R-:W-:Y:S01]  /*6630*/  SHF.R.U64 R5, R4, UR4, R5 ;  /* 0x0000000404057c19 */ /* 0x000fe20008001205 */
[----:B------:R-:W-:Y:S01]  /*6640*/  ULDC UR4, c[0x0][0x638] ;  /* 0x00018e0000047ab9 */ /* 0x000fe20000000800 */
[----:B------:R-:W-:Y:S01]  /*6650*/  LOP3.LUT R4, R20, UR19, RZ, 0xc0, !PT ;  /* 0x0000001314047c12 */ /* 0x000fe2000f8ec0ff */
[----:B--2---:R-:W-:Y:S01]  /*6660*/  @P4 IMAD R17, R21, R22, R6 ;  /* 0x0000001615114224 */ /* 0x004fe200078e0206 */
[----:B------:R-:W-:Y:S01]  /*6670*/  LOP3.LUT R18, R18, UR18, RZ, 0xc0, !PT ;  /* 0x0000001212127c12 */ /* 0x000fe2000f8ec0ff */
[----:B------:R-:W-:Y:S01]  /*6680*/  IMAD.MOV R6, RZ, RZ, -R5 ;  /* 0x000000ffff067224 */ /* 0x000fe200078e0a05 */
[----:B------:R-:W-:Y:S01]  /*6690*/  ULDC UR5, c[0x0][0x610] ;  /* 0x0001840000057ab9 */ /* 0x000fe20000000800 */
[----:B------:R-:W-:Y:S02]  /*66a0*/  IMAD R4, R5, UR20, R4 ;  /* 0x0000001405047c24 */ /* 0x000fe4000f8e0204 */
[----:B------:R-:W-:Y:S01]  /*66b0*/  IMAD R19, R6, UR4, R19 ;  /* 0x0000000406137c24 */ /* 0x000fe2000f8e0213 */
[----:B------:R-:W-:Y:S01]  /*66c0*/  ULDC UR4, c[0x0][0x600] ;  /* 0x0001800000047ab9 */ /* 0x000fe20000000800 */
[----:B------:R-:W-:-:S02]  /*66d0*/  IMAD R17, R4, UR5, R17 ;  /* 0x0000000504117c24 */ /* 0x000fc4000f8e0211 */
[----:B------:R-:W-:Y:S02]  /*66e0*/  IMAD R6, R19, UR4, R18 ;  /* 0x0000000413067c24 */ /* 0x000fe4000f8e0212 */
[----:B------:R-:W-:Y:S02]  /*66f0*/  IMAD.MOV.U32 R10, RZ, RZ, 0x1 ;  /* 0x00000001ff0a7424 */ /* 0x000fe400078e00ff */
[----:B------:R-:W-:Y:S01]  /*6700*/  IMAD.MOV.U32 R5, RZ, RZ, R16 ;  /* 0x000000ffff057224 */ /* 0x000fe200078e0010 */
[----:B------:R-:W-:Y:S02]  /*6710*/  SEL R4, R6, R17, !P4 ;  /* 0x0000001106047207 */ /* 0x000fe40006000000 */
[----:B------:R-:W-:-:S07]  /*6720*/  SEL R6, R17, R6, !P4 ;  /* 0x0000000611067207 */ /* 0x000fce0006000000 */
.L_x_122:
[----:B------:R-:W-:Y:S05]  /*6730*/  BSYNC B1 ;  /* 0x0000000000017941 */ /* 0x000fea0003800000 */
.L_x_121:
[----:B------:R-:W-:-:S13]  /*6740*/  LOP3.LUT P1, RZ, R10, 0xff, RZ, 0xc0, !PT ;  /* 0x000000ff0aff7812 */ /* 0x000fda000782c0ff */
[----:B------:R-:W-:Y:S05]  /*6750*/  @P1 BRA `(.L_x_125) ;  /* 0xfffffff4003c1947 */ /* 0x000fea000383ffff */
[----:B------:R-:W-:Y:S05]  /*6760*/  BSYNC B0 ;  /* 0x0000000000007941 */ /* 0x000fea0003800000 */
.L_x_113:
[----:B------:R-:W-:-:S03]  /*6770*/  UMOV UR4, 0xffffffff ;  /* 0xffffffff00047882 */ /* 0x000fc60000000000 */
[----:B------:R-:W-:Y:S05]  /*6780*/  BRA.DIV UR4, `(.L_x_126) ;  /* 0x0000000a04b47947 */ /* 0x000fea000b800000 */
[----:B------:R-:W-:-:S13]  /*6790*/  ELECT P0, URZ, PT ;  /* 0x00000000003f782f */ /* 0x000fda0003800000 */
.L_x_152:
[----:B------:R-:W-:Y:S04]  /*67a0*/  BSSY B0, `(.L_x_127) ;  /* 0x0000085000007945 */ /* 0x000fe80003800000 */
[----:B------:R-:W-:Y:S05]  /*67b0*/  @!P0 BRA `(.L_x_128) ;  /* 0x00000008000c8947 */ /* 0x000fea0003800000 */
[----:B------:R-:W-:-:S04]  /*67c0*/  LOP3.LUT R7, R7, 0x2, RZ, 0xfc, !PT ;  /* 0x0000000207077812 */ /* 0x000fc800078efcff */
[----:B------:R-:W-:-:S13]  /*67d0*/  ISETP.NE.AND P0, PT, R7, 0x3, PT ;  /* 0x000000030700780c */ /* 0x000fda0003f05270 */
[----:B------:R-:W-:Y:S05]  /*67e0*/  @!P0 BRA `(.L_x_129) ;  /* 0x0000000000048947 */ /* 0x000fea0003800000 */
[----:B------:R-:W-:Y:S01]  /*67f0*/  BPT.TRAP 0x1 ;  /* 0x000000040000795c */ /* 0x000fe20000300000 */
.L_x_129:
[----:B------:R-:W0:Y:S01]  /*6800*/  S2R R3, SR_CgaCtaId ;  /* 0x0000000000037919 */ /* 0x000e220000008800 */
[----:B------:R-:W-:Y:S02]  /*6810*/  MOV R0, 0x400 ;  /* 0x0000040000007802 */ /* 0x000fe40000000f00 */
[----:B------:R-:W-:Y:S02]  /*6820*/  SHF.L.U32 R2, R12, 0x1f, RZ ;  /* 0x0000001f0c027819 */ /* 0x000fe400000006ff */
[----:B0-----:R-:W-:-:S05]  /*6830*/  LEA R0, R3, R0, 0x18 ;  /* 0x0000000003007211 */ /* 0x001fca00078ec0ff */
[----:B------:R-:W-:-:S04]  /*6840*/  VIADD R0, R0, 0x70 ;  /* 0x0000007000007836 */ /* 0x000fc80000000000 */
[C---:B------:R-:W-:Y:S02]  /*6850*/  IMAD R5, R15.reuse, 0x8, R0 ;  /* 0x000000080f057824 */ /* 0x040fe400078e0200 */
[----:B------:R-:W-:Y:S02]  /*6860*/  VIADD R15, R15, 0x1 ;  /* 0x000000010f0f7836 */ /* 0x000fe40000000000 */
[----:B------:R-:W0:Y:S03]  /*6870*/  SYNCS.PHASECHK.TRANS64.TRYWAIT P0, [R5+URZ], R2 ;  /* 0x00000002050075a7 */ /* 0x000e26000800017f */
[----:B------:R-:W-:-:S04]  /*6880*/  ISETP.NE.AND P1, PT, R15, 0xe, PT ;  /* 0x0000000e0f00780c */ /* 0x000fc80003f25270 */
[----:B------:R-:W-:Y:S02]  /*6890*/  SEL R3, RZ, 0x1, P1 ;  /* 0x00000001ff037807 */ /* 0x000fe40000800000 */
[----:B------:R-:W-:Y:S02]  /*68a0*/  SEL R15, R15, RZ, P1 ;  /* 0x000000ff0f0f7207 */ /* 0x000fe40000800000 */
[----:B------:R-:W-:-:S03]  /*68b0*/  LOP3.LUT R12, R12, R3, RZ, 0x3c, !PT ;  /* 0x000000030c0c7212 */ /* 0x000fc600078e3cff */
[----:B------:R-:W-:Y:S01]  /*68c0*/  IMAD R7, R15, 0x8, R0 ;  /* 0x000000080f077824 */ /* 0x000fe200078e0200 */
[----:B------:R-:W-:Y:S01]  /*68d0*/  SHF.L.U32 R4, R12, 0x1f, RZ ;  /* 0x0000001f0c047819 */ /* 0x000fe200000006ff */
[----:B0-----:R-:W-:Y:S06]  /*68e0*/  @!P0 BRA `(.L_x_130) ;  /* 0x0000000800808947 */ /* 0x001fec0003800000 */
.L_x_153:
[----:B------:R-:W1:Y:S01]  /*68f0*/  SYNCS.PHASECHK.TRANS64.TRYWAIT P0, [R7+URZ], R4 ;  /* 0x00000004070075a7 */ /* 0x000e62000800017f */
[----:B0-----:R-:W-:-:S05]  /*6900*/  VIADD R2, R15, 0x1 ;  /* 0x000000010f027836 */ /* 0x001fca0000000000 */
[----:B------:R-:W-:-:S04]  /*6910*/  ISETP.NE.AND P1, PT, R2, 0xe, PT ;  /* 0x0000000e0200780c */ /* 0x000fc80003f25270 */
[----:B------:R-:W-:Y:S02]  /*6920*/  SEL R3, RZ, 0x1, P1 ;  /* 0x00000001ff037807 */ /* 0x000fe40000800000 */
[----:B------:R-:W-:Y:S02]  /*6930*/  SEL R9, R2, RZ, P1 ;  /* 0x000000ff02097207 */ /* 0x000fe40000800000 */
[----:B------:R-:W-:-:S03]  /*6940*/  LOP3.LUT R12, R12, R3, RZ, 0x3c, !PT ;  /* 0x000000030c0c7212 */ /* 0x000fc600078e3cff */
[----:B------:R-:W-:Y:S01]  /*6950*/  IMAD R6, R9, 0x8, R0 ;  /* 0x0000000809067824 */ /* 0x000fe200078e0200 */
[----:B------:R-:W-:Y:S01]  /*6960*/  SHF.L.U32 R5, R12, 0x1f, RZ ;  /* 0x0000001f0c057819 */ /* 0x000fe200000006ff */
[----:B-1----:R-:W-:Y:S06]  /*6970*/  @!P0 BRA `(.L_x_131) ;  /* 0x0000000800708947 */ /* 0x002fec0003800000 */
.L_x_154:
[----:B------:R-:W1:Y:S01]  /*6980*/  SYNCS.PHASECHK.TRANS64.TRYWAIT P0, [R6+URZ], R5 ;  /* 0x00000005060075a7 */ /* 0x000e62000800017f */
[----:B------:R-:W-:-:S05]  /*6990*/  VIADD R2, R9, 0x1 ;  /* 0x0000000109027836 */ /* 0x000fca0000000000 */
[----:B------:R-:W-:-:S04]  /*69a0*/  ISETP.NE.AND P1, PT, R2, 0xe, PT ;  /* 0x0000000e0200780c */ /* 0x000fc80003f25270 */
[----:B------:R-:W-:Y:S02]  /*69b0*/  SEL R3, RZ, 0x1, P1 ;  /* 0x00000001ff037807 */ /* 0x000fe40000800000 */
[----:B0-----:R-:W-:Y:S02]  /*69c0*/  SEL R7, R2, RZ, P1 ;  /* 0x000000ff02077207 */ /* 0x001fe40000800000 */
[----:B------:R-:W-:-:S03]  /*69d0*/  LOP3.LUT R12, R12, R3, RZ, 0x3c, !PT ;  /* 0x000000030c0c7212 */ /* 0x000fc600078e3cff */
[----:B------:R-:W-:Y:S01]  /*69e0*/  IMAD R9, R7, 0x8, R0 ;  /* 0x0000000807097824 */ /* 0x000fe200078e0200 */
[----:B------:R-:W-:Y:S01]  /*69f0*/  SHF.L.U32 R4, R12, 0x1f, RZ ;  /* 0x0000001f0c047819 */ /* 0x000fe200000006ff */
[----:B-1----:R-:W-:Y:S06]  /*6a00*/  @!P0 BRA `(.L_x_132) ;  /* 0x0000000800608947 */ /* 0x002fec0003800000 */
.L_x_155:
[----:B------:R-:W1:Y:S01]  /*6a10*/  SYNCS.PHASECHK.TRANS64.TRYWAIT P0, [R9+URZ], R4 ;  /* 0x00000004090075a7 */ /* 0x000e62000800017f */
[----:B------:R-:W-:-:S05]  /*6a20*/  VIADD R2, R7, 0x1 ;  /* 0x0000000107027836 */ /* 0x000fca0000000000 */
[----:B------:R-:W-:-:S04]  /*6a30*/  ISETP.NE.AND P1, PT, R2, 0xe, PT ;  /* 0x0000000e0200780c */ /* 0x000fc80003f25270 */
[----:B------:R-:W-:Y:S02]  /*6a40*/  SEL R3, RZ, 0x1, P1 ;  /* 0x00000001ff037807 */ /* 0x000fe40000800000 */
[----:B------:R-:W-:Y:S02]  /*6a50*/  SEL R7, R2, RZ, P1 ;  /* 0x000000ff02077207 */ /* 0x000fe40000800000 */
[----:B------:R-:W-:-:S03]  /*6a60*/  LOP3.LUT R12, R12, R3, RZ, 0x3c, !PT ;  /* 0x000000030c0c7212 */ /* 0x000fc600078e3cff */
[----:B0-----:R-:W-:Y:S01]  /*6a70*/  IMAD R6, R7, 0x8, R0 ;  /* 0x0000000807067824 */ /* 0x001fe200078e0200 */
[----:B------:R-:W-:Y:S01]  /*6a80*/  SHF.L.U32 R5, R12, 0x1f, RZ ;  /* 0x0000001f0c057819 */ /* 0x000fe200000006ff */
[----:B-1----:R-:W-:Y:S06]  /*6a90*/  @!P0 BRA `(.L_x_133) ;  /* 0x0000000800508947 */ /* 0x002fec0003800000 */
.L_x_156:
        /* <DEDUP_REMOVED lines=9> */
.L_x_157:
        /* <DEDUP_REMOVED lines=9> */
.L_x_158:
        /* <DEDUP_REMOVED lines=9> */
.L_x_159:
        /* <DEDUP_REMOVED lines=9> */
.L_x_160:
        /* <DEDUP_REMOVED lines=9> */
.L_x_161:
        /* <DEDUP_REMOVED lines=9> */
.L_x_162:
        /* <DEDUP_REMOVED lines=9> */
.L_x_163:
        /* <DEDUP_REMOVED lines=9> */
.L_x_164:
[----:B------:R-:W1:Y:S01]  /*6f20*/  SYNCS.PHASECHK.TRANS64.TRYWAIT P0, [R6+URZ], R5 ;  /* 0x00000005060075a7 */ /* 0x000e62000800017f */
[----:B------:R-:W-:-:S05]  /*6f30*/  VIADD R2, R7, 0x1 ;  /* 0x0000000107027836 */ /* 0x000fca0000000000 */
[----:B------:R-:W-:-:S04]  /*6f40*/  ISETP.NE.AND P1, PT, R2, 0xe, PT ;  /* 0x0000000e0200780c */ /* 0x000fc80003f25270 */
[----:B0-----:R-:W-:Y:S02]  /*6f50*/  SEL R4, RZ, 0x1, P1 ;  /* 0x00000001ff047807 */ /* 0x001fe40000800000 */
[----:B------:R-:W-:Y:S02]  /*6f60*/  SEL R3, R2, RZ, P1 ;  /* 0x000000ff02037207 */ /* 0x000fe40000800000 */
[----:B------:R-:W-:Y:S01]  /*6f70*/  LOP3.LUT R4, R11, R4, RZ, 0x3c, !PT ;  /* 0x000000040b047212 */ /* 0x000fe200078e3cff */
[----:B-1----:R-:W-:Y:S06]  /*6f80*/  @!P0 BRA `(.L_x_142) ;  /* 0x0000000400c88947 */ /* 0x002fec0003800000 */
.L_x_165:
[----:B------:R-:W-:Y:S01]  /*6f90*/  IMAD R3, R3, 0x8, R0 ;  /* 0x0000000803037824 */ /* 0x000fe200078e0200 */
[----:B------:R-:W-:-:S07]  /*6fa0*/  SHF.L.U32 R0, R4, 0x1f, RZ ;  /* 0x0000001f04007819 */ /* 0x000fce00000006ff */
.L_x_143:
[----:B-1----:R1:W2:Y:S02]  /*6fb0*/  SYNCS.PHASECHK.TRANS64.TRYWAIT P0, [R3+URZ], R0 ;  /* 0x00000000030075a7 */ /* 0x0022a4000800017f */
[----:B--2---:R-:W-:Y:S05]  /*6fc0*/  @!P0 NANOSLEEP.SYNCS 0x989680 ;  /* 0x009896800000895d */ /* 0x004fea0003900000 */
[----:B------:R-:W2:Y:S02]  /*6fd0*/  @!P0 SYNCS.PHASECHK.TRANS64 P0, [R3+URZ], R0 ;  /* 0x00000000030085a7 */ /* 0x000ea4000800007f */
[----:B--2---:R-:W-:Y:S05]  /*6fe0*/  @!P0 BRA `(.L_x_143) ;  /* 0xfffffffc00f08947 */ /* 0x004fea000383ffff */
.L_x_128:
[----:B------:R-:W-:Y:S05]  /*6ff0*/  BSYNC B0 ;  /* 0x0000000000007941 */ /* 0x000fea0003800000 */
.L_x_127:
[----:B------:R-:W-:Y:S05]  /*7000*/  EXIT ;  /* 0x000000000000794d */ /* 0x000fea0003800000 */
.L_x_20:
[----:B0-----:R-:W-:-:S04]  /*7010*/  IMAD.U32 R17, RZ, RZ, UR11 ;  /* 0x0000000bff117e24 */ /* 0x001fc8000f8e00ff */
[----:B------:R0:W1:Y:S03]  /*7020*/  SYNCS.PHASECHK.TRANS64.TRYWAIT P0, [R17+URZ+-0x8], R16 ;  /* 0xfffff810110075a7 */ /* 0x000066000800017f */
[----:B-1----:R-:W-:Y:S05]  /*7030*/  @!P0 NANOSLEEP.SYNCS 0x989680 ;  /* 0x009896800000895d */ /* 0x002fea0003900000 */
[----:B------:R-:W1:Y:S02]  /*7040*/  @!P0 SYNCS.PHASECHK.TRANS64 P0, [R17+URZ+-0x8], R16 ;  /* 0xfffff810110085a7 */ /* 0x000e64000800007f */
[----:B-1----:R-:W-:Y:S05]  /*7050*/  @!P0 BRA `(.L_x_20) ;  /* 0xfffffffc00ec8947 */ /* 0x002fea000383ffff */
[----:B------:R-:W-:Y:S05]  /*7060*/  BRA `(.L_x_144) ;  /* 0xffffffa800087947 */ /* 0x000fea000383ffff */
.L_x_25:
[----:B-1----:R-:W-:-:S04]  /*7070*/  IMAD.U32 R17, RZ, RZ, UR6 ;  /* 0x00000006ff117e24 */ /* 0x002fc8000f8e00ff */
[----:B------:R1:W4:Y:S03]  /*7080*/  SYNCS.PHASECHK.TRANS64.TRYWAIT P0, [R17+URZ], R16 ;  /* 0x00000010110075a7 */ /* 0x000326000800017f */
[----:B----4-:R-:W-:Y:S05]  /*7090*/  @!P0 NANOSLEEP.SYNCS 0x989680 ;  /* 0x009896800000895d */ /* 0x010fea0003900000 */
[----:B------:R-:W4:Y:S02]  /*70a0*/  @!P0 SYNCS.PHASECHK.TRANS64 P0, [R17+URZ], R16 ;  /* 0x00000010110085a7 */ /* 0x000f24000800007f */
[----:B----4-:R-:W-:Y:S05]  /*70b0*/  @!P0 BRA `(.L_x_25) ;  /* 0xfffffffc00ec8947 */ /* 0x010fea000383ffff */
[----:B------:R-:W-:Y:S05]  /*70c0*/  BRA `(.L_x_24) ;  /* 0xffffffa800b07947 */ /* 0x000fea000383ffff */
.L_x_31:
[----:B-1----:R-:W-:-:S04]  /*70d0*/  IMAD.U32 R19, RZ, RZ, UR16 ;  /* 0x00000010ff137e24 */ /* 0x002fc8000f8e00ff */
[----:B------:R1:W4:Y:S03]  /*70e0*/  SYNCS.PHASECHK.TRANS64.TRYWAIT P0, [R19+URZ], R18 ;  /* 0x00000012130075a7 */ /* 0x000326000800017f */
[----:B----4-:R-:W-:Y:S05]  /*70f0*/  @!P0 NANOSLEEP.SYNCS 0x989680 ;  /* 0x009896800000895d */ /* 0x010fea0003900000 */
[----:B------:R-:W4:Y:S02]  /*7100*/  @!P0 SYNCS.PHASECHK.TRANS64 P0, [R19+URZ], R18 ;  /* 0x00000012130085a7 */ /* 0x000f24000800007f */
[----:B----4-:R-:W-:Y:S05]  /*7110*/  @!P0 BRA `(.L_x_31) ;  /* 0xfffffffc00ec8947 */ /* 0x010fea000383ffff */
[----:B------:R-:W-:Y:S05]  /*7120*/  BRA `(.L_x_30) ;  /* 0xffffffb000347947 */ /* 0x000fea000383ffff */
.L_x_41:
[----:B0-----:R-:W-:-:S04]  /*7130*/  IMAD.U32 R17, RZ, RZ, UR11 ;  /* 0x0000000bff117e24 */ /* 0x001fc8000f8e00ff */
[----:B------:R0:W1:Y:S03]  /*7140*/  SYNCS.PHASECHK.TRANS64.TRYWAIT P0, [R17+URZ+0x8], R16 ;  /* 0x00000810110075a7 */ /* 0x000066000800017f */
[----:B-1----:R-:W-:Y:S05]  /*7150*/  @!P0 NANOSLEEP.SYNCS 0x989680 ;  /* 0x009896800000895d */ /* 0x002fea0003900000 */
[----:B------:R-:W1:Y:S02]  /*7160*/  @!P0 SYNCS.PHASECHK.TRANS64 P0, [R17+URZ+0x8], R16 ;  /* 0x00000810110085a7 */ /* 0x000e64000800007f */
[----:B-1----:R-:W-:Y:S05]  /*7170*/  @!P0 BRA `(.L_x_41) ;  /* 0xfffffffc00ec8947 */ /* 0x002fea000383ffff */
[----:B------:R-:W-:Y:S05]  /*7180*/  BRA `(.L_x_145) ;  /* 0xffffffb800bc7947 */ /* 0x000fea000383ffff */
.L_x_114:
[----:B------:R-:W-:Y:S01]  /*7190*/  BSSY B1, `(.L_x_146) ;  /* 0x0000006000017945 */ /* 0x000fe20003800000 */
[----:B------:R-:W-:-:S07]  /*71a0*/  IMAD.MOV.U32 R10, RZ, RZ, -0x1 ;  /* 0xffffffffff0a7424 */ /* 0x000fce00078e00ff */
[----:B------:R-:W-:Y:S05]  /*71b0*/  WARPSYNC.COLLECTIVE R10, `(.L_x_147) ;  /* 0x000000000a0c7348 */ /* 0x000fea0003c00000 */
[----:B------:R-:W-:Y:S02]  /*71c0*/  ELECT P1, UR62, PT ;  /* 0x00000000003e782f */ /* 0x000fe40003820000 */
[----:B------:R-:W-:Y:S01]  /*71d0*/  MOV R10, UR62 ;  /* 0x0000003e000a7c02 */ /* 0x000fe20008000f00 */
[----:B------:R-:W-:Y:S10]  /*71e0*/  ENDCOLLECTIVE ;  /* 0x000000000000791b */ /* 0x000ff40003800000 */
.L_x_147:
[----:B------:R-:W-:Y:S05]  /*71f0*/  BSYNC B1 ;  /* 0x0000000000017941 */ /* 0x000fea0003800000 */
.L_x_146:
[----:B------:R-:W-:Y:S05]  /*7200*/  BRA `(.L_x_148) ;  /* 0xffffffe8009c7947 */ /* 0x000fea000383ffff */
.L_x_117:
[----:B-1----:R1:W2:Y:S02]  /*7210*/  SYNCS.PHASECHK.TRANS64.TRYWAIT P1, [R19+URZ+0x70], R10 ;  /* 0x0000700a130075a7 */ /* 0x0022a4000802017f */
[----:B--2---:R-:W-:Y:S05]  /*7220*/  @!P1 NANOSLEEP.SYNCS 0x989680 ;  /* 0x009896800000995d */ /* 0x004fea0003900000 */
[----:B------:R-:W2:Y:S02]  /*7230*/  @!P1 SYNCS.PHASECHK.TRANS64 P1, [R19+URZ+0x70], R10 ;  /* 0x0000700a130095a7 */ /* 0x000ea4000802007f */
[----:B--2---:R-:W-:Y:S05]  /*7240*/  @!P1 BRA `(.L_x_117) ;  /* 0xfffffffc00f09947 */ /* 0x004fea000383ffff */
[----:B------:R-:W-:Y:S05]  /*7250*/  BRA `(.L_x_149) ;  /* 0xffffffe800d07947 */ /* 0x000fea000383ffff */
.L_x_126:
[----:B------:R-:W-:Y:S01]  /*7260*/  BSSY B0, `(.L_x_150) ;  /* 0x0000006000007945 */ /* 0x000fe20003800000 */
[----:B------:R-:W-:-:S07]  /*7270*/  IMAD.MOV.U32 R10, RZ, RZ, -0x1 ;  /* 0xffffffffff0a7424 */ /* 0x000fce00078e00ff */
[----:B------:R-:W-:Y:S05]  /*7280*/  WARPSYNC.COLLECTIVE R10, `(.L_x_151) ;  /* 0x000000000a0c7348 */ /* 0x000fea0003c00000 */
[----:B------:R-:W-:Y:S02]  /*7290*/  ELECT P1, UR62, PT ;  /* 0x00000000003e782f */ /* 0x000fe40003820000 */
[----:B------:R-:W-:Y:S01]  /*72a0*/  MOV R10, UR62 ;  /* 0x0000003e000a7c02 */ /* 0x000fe20008000f00 */
[----:B------:R-:W-:Y:S10]  /*72b0*/  ENDCOLLECTIVE ;  /* 0x000000000000791b */ /* 0x000ff40003800000 */
.L_x_151:
[----:B------:R-:W-:Y:S05]  /*72c0*/  BSYNC B0 ;  /* 0x0000000000007941 */ /* 0x000fea0003800000 */
.L_x_150:
[----:B------:R-:W-:Y:S01]  /*72d0*/  PLOP3.LUT P0, PT, P1, PT, PT, 0x80, 0x0 ;  /* 0x000000000000781c */ /* 0x000fe20000f0f070 */
[----:B------:R-:W-:-:S12]  /*72e0*/  BRA `(.L_x_152) ;  /* 0xfffffff4002c7947 */ /* 0x000fd8000383ffff */
.L_x_130:
[----:B0-----:R0:W1:Y:S02]  /*72f0*/  SYNCS.PHASECHK.TRANS64.TRYWAIT P0, [R5+URZ], R2 ;  /* 0x00000002050075a7 */ /* 0x001064000800017f */
[----:B-1----:R-:W-:Y:S05]  /*7300*/  @!P0 NANOSLEEP.SYNCS 0x989680 ;  /* 0x009896800000895d */ /* 0x002fea0003900000 */
[----:B------:R-:W1:Y:S02]  /*7310*/  @!P0 SYNCS.PHASECHK.TRANS64 P0, [R5+URZ], R2 ;  /* 0x00000002050085a7 */ /* 0x000e64000800007f */
[----:B-1----:R-:W-:Y:S05]  /*7320*/  @!P0 BRA `(.L_x_130) ;  /* 0xfffffffc00f08947 */ /* 0x002fea000383ffff */
[----:B------:R-:W-:Y:S05]  /*7330*/  BRA `(.L_x_153) ;  /* 0xfffffff4006c7947 */ /* 0x000fea000383ffff */
.L_x_131:
[----:B0-----:R0:W1:Y:S02]  /*7340*/  SYNCS.PHASECHK.TRANS64.TRYWAIT P0, [R7+URZ], R4 ;  /* 0x00000004070075a7 */ /* 0x001064000800017f */
[----:B-1----:R-:W-:Y:S05]  /*7350*/  @!P0 NANOSLEEP.SYNCS 0x989680 ;  /* 0x009896800000895d */ /* 0x002fea0003900000 */
[----:B------:R-:W1:Y:S02]  /*7360*/  @!P0 SYNCS.PHASECHK.TRANS64 P0, [R7+URZ], R4 ;  /* 0x00000004070085a7 */ /* 0x000e64000800007f */
[----:B-1----:R-:W-:Y:S05]  /*7370*/  @!P0 BRA `(.L_x_131) ;  /* 0xfffffffc00f08947 */ /* 0x002fea000383ffff */
[----:B------:R-:W-:Y:S05]  /*7380*/  BRA `(.L_x_154) ;  /* 0xfffffff4007c7947 */ /* 0x000fea000383ffff */
.L_x_132:
[----:B0-----:R0:W1:Y:S02]  /*7390*/  SYNCS.PHASECHK.TRANS64.TRYWAIT P0, [R6+URZ], R5 ;  /* 0x00000005060075a7 */ /* 0x001064000800017f */
[----:B-1----:R-:W-:Y:S05]  /*73a0*/  @!P0 NANOSLEEP.SYNCS 0x989680 ;  /* 0x009896800000895d */ /* 0x002fea0003900000 */
[----:B------:R-:W1:Y:S02]  /*73b0*/  @!P0 SYNCS.PHASECHK.TRANS64 P0, [R6+URZ], R5 ;  /* 0x00000005060085a7 */ /* 0x000e64000800007f */
[----:B-1----:R-:W-:Y:S05]  /*73c0*/  @!P0 BRA `(.L_x_132) ;  /* 0xfffffffc00f08947 */ /* 0x002fea000383ffff */
[----:B------:R-:W-:Y:S05]  /*73d0*/  BRA `(.L_x_155) ;  /* 0xfffffff4008c7947 */ /* 0x000fea000383ffff */
.L_x_133:
[----:B0-----:R0:W1:Y:S02]  /*73e0*/  SYNCS.PHASECHK.TRANS64.TRYWAIT P0, [R9+URZ], R4 ;  /* 0x00000004090075a7 */ /* 0x001064000800017f */
[----:B-1----:R-:W-:Y:S05]  /*73f0*/  @!P0 NANOSLEEP.SYNCS 0x989680 ;  /* 0x009896800000895d */ /* 0x002fea0003900000 */
[----:B------:R-:W1:Y:S02]  /*7400*/  @!P0 SYNCS.PHASECHK.TRANS64 P0, [R9+URZ], R4 ;  /* 0x00000004090085a7 */ /* 0x000e64000800007f */
[----:B-1----:R-:W-:Y:S05]  /*7410*/  @!P0 BRA `(.L_x_133) ;  /* 0xfffffffc00f08947 */ /* 0x002fea000383ffff */
[----:B------:R-:W-:Y:S05]  /*7420*/  BRA `(.L_x_156) ;  /* 0xfffffff4009c7947 */ /* 0x000fea000383ffff */
.L_x_134:
[----:B0-----:R0:W1:Y:S02]  /*7430*/  SYNCS.PHASECHK.TRANS64.TRYWAIT P0, [R6+URZ], R5 ;  /* 0x00000005060075a7 */ /* 0x001064000800017f */
[----:B-1----:R-:W-:Y:S05]  /*7440*/  @!P0 NANOSLEEP.SYNCS 0x989680 ;  /* 0x009896800000895d */ /* 0x002fea0003900000 */
[----:B------:R-:W1:Y:S02]  /*7450*/  @!P0 SYNCS.PHASECHK.TRANS64 P0, [R6+URZ], R5 ;  /* 0x00000005060085a7 */ /* 0x000e64000800007f */
[----:B-1----:R-:W-:Y:S05]  /*7460*/  @!P0 BRA `(.L_x_134) ;  /* 0xfffffffc00f08947 */ /* 0x002fea000383ffff */
[----:B------:R-:W-:Y:S05]  /*7470*/  BRA `(.L_x_157) ;  /* 0xfffffff400ac7947 */ /* 0x000fea000383ffff */
.L_x_135:
[----:B0-----:R0:W1:Y:S02]  /*7480*/  SYNCS.PHASECHK.TRANS64.TRYWAIT P0, [R9+URZ], R4 ;  /* 0x00000004090075a7 */ /* 0x001064000800017f */
[----:B-1----:R-:W-:Y:S05]  /*7490*/  @!P0 NANOSLEEP.SYNCS 0x989680 ;  /* 0x009896800000895d */ /* 0x002fea0003900000 */
[----:B------:R-:W1:Y:S02]  /*74a0*/  @!P0 SYNCS.PHASECHK.TRANS64 P0, [R9+URZ], R4 ;  /* 0x00000004090085a7 */ /* 0x000e64000800007f */
[----:B-1----:R-:W-:Y:S05]  /*74b0*/  @!P0 BRA `(.L_x_135) ;  /* 0xfffffffc00f08947 */ /* 0x002fea000383ffff */
[----:B------:R-:W-:Y:S05]  /*74c0*/  BRA `(.L_x_158) ;  /* 0xfffffff400bc7947 */ /* 0x000fea000383ffff */
.L_x_136:
[----:B0-----:R0:W1:Y:S02]  /*74d0*/  SYNCS.PHASECHK.TRANS64.TRYWAIT P0, [R6+URZ], R5 ;  /* 0x00000005060075a7 */ /* 0x001064000800017f */
[----:B-1----:R-:W-:Y:S05]  /*74e0*/  @!P0 NANOSLEEP.SYNCS 0x989680 ;  /* 0x009896800000895d */ /* 0x002fea0003900000 */
[----:B------:R-:W1:Y:S02]  /*74f0*/  @!P0 SYNCS.PHASECHK.TRANS64 P0, [R6+URZ], R5 ;  /* 0x00000005060085a7 */ /* 0x000e64000800007f */
[----:B-1----:R-:W-:Y:S05]  /*7500*/  @!P0 BRA `(.L_x_136) ;  /* 0xfffffffc00f08947 */ /* 0x002fea000383ffff */
[----:B------:R-:W-:Y:S05]  /*7510*/  BRA `(.L_x_159) ;  /* 0xfffffff400cc7947 */ /* 0x000fea000383ffff */
.L_x_137:
[----:B0-----:R0:W1:Y:S02]  /*7520*/  SYNCS.PHASECHK.TRANS64.TRYWAIT P0, [R9+URZ], R4 ;  /* 0x00000004090075a7 */ /* 0x001064000800017f */
[----:B-1----:R-:W-:Y:S05]  /*7530*/  @!P0 NANOSLEEP.SYNCS 0x989680 ;  /* 0x009896800000895d */ /* 0x002fea0003900000 */
[----:B------:R-:W1:Y:S02]  /*7540*/  @!P0 SYNCS.PHASECHK.TRANS64 P0, [R9+URZ], R4 ;  /* 0x00000004090085a7 */ /* 0x000e64000800007f */
[----:B-1----:R-:W-:Y:S05]  /*7550*/  @!P0 BRA `(.L_x_137) ;  /* 0xfffffffc00f08947 */ /* 0x002fea000383ffff */
[----:B------:R-:W-:Y:S05]  /*7560*/  BRA `(.L_x_160) ;  /* 0xfffffff400dc7947 */ /* 0x000fea000383ffff */
.L_x_138:
[----:B0-----:R0:W1:Y:S02]  /*7570*/  SYNCS.PHASECHK.TRANS64.TRYWAIT P0, [R6+URZ], R5 ;  /* 0x00000005060075a7 */ /* 0x001064000800017f */
[----:B-1----:R-:W-:Y:S05]  /*7580*/  @!P0 NANOSLEEP.SYNCS 0x989680 ;  /* 0x009896800000895d */ /* 0x002fea0003900000 */
[----:B------:R-:W1:Y:S02]  /*7590*/  @!P0 SYNCS.PHASECHK.TRANS64 P0, [R6+URZ], R5 ;  /* 0x00000005060085a7 */ /* 0x000e64000800007f */
[----:B-1----:R-:W-:Y:S05]  /*75a0*/  @!P0 BRA `(.L_x_138) ;  /* 0xfffffffc00f08947 */ /* 0x002fea000383ffff */
[----:B------:R-:W-:Y:S05]  /*75b0*/  BRA `(.L_x_161) ;  /* 0xfffffff400ec7947 */ /* 0x000fea000383ffff */
.L_x_139:
[----:B0-----:R0:W1:Y:S02]  /*75c0*/  SYNCS.PHASECHK.TRANS64.TRYWAIT P0, [R9+URZ], R4 ;  /* 0x00000004090075a7 */ /* 0x001064000800017f */
[----:B-1----:R-:W-:Y:S05]  /*75d0*/  @!P0 NANOSLEEP.SYNCS 0x989680 ;  /* 0x009896800000895d */ /* 0x002fea0003900000 */
[----:B------:R-:W1:Y:S02]  /*75e0*/  @!P0 SYNCS.PHASECHK.TRANS64 P0, [R9+URZ], R4 ;  /* 0x00000004090085a7 */ /* 0x000e64000800007f */
[----:B-1----:R-:W-:Y:S05]  /*75f0*/  @!P0 BRA `(.L_x_139) ;  /* 0xfffffffc00f08947 */ /* 0x002fea000383ffff */
[----:B------:R-:W-:Y:S05]  /*7600*/  BRA `(.L_x_162) ;  /* 0xfffffff400fc7947 */ /* 0x000fea000383ffff */
.L_x_140:
[----:B0-----:R0:W1:Y:S02]  /*7610*/  SYNCS.PHASECHK.TRANS64.TRYWAIT P0, [R6+URZ], R5 ;  /* 0x00000005060075a7 */ /* 0x001064000800017f */
[----:B-1----:R-:W-:Y:S05]  /*7620*/  @!P0 NANOSLEEP.SYNCS 0x989680 ;  /* 0x009896800000895d */ /* 0x002fea0003900000 */
[----:B------:R-:W1:Y:S02]  /*7630*/  @!P0 SYNCS.PHASECHK.TRANS64 P0, [R6+URZ], R5 ;  /* 0x00000005060085a7 */ /* 0x000e64000800007f */
[----:B-1----:R-:W-:Y:S05]  /*7640*/  @!P0 BRA `(.L_x_140) ;  /* 0xfffffffc00f08947 */ /* 0x002fea000383ffff */
[----:B------:R-:W-:Y:S05]  /*7650*/  BRA `(.L_x_163) ;  /* 0xfffffff8000c7947 */ /* 0x000fea000383ffff */
.L_x_141:
[----:B0-----:R0:W1:Y:S02]  /*7660*/  SYNCS.PHASECHK.TRANS64.TRYWAIT P0, [R9+URZ], R4 ;  /* 0x00000004090075a7 */ /* 0x001064000800017f */
[----:B-1----:R-:W-:Y:S05]  /*7670*/  @!P0 NANOSLEEP.SYNCS 0x989680 ;  /* 0x009896800000895d */ /* 0x002fea0003900000 */
[----:B------:R-:W1:Y:S02]  /*7680*/  @!P0 SYNCS.PHASECHK.TRANS64 P0, [R9+URZ], R4 ;  /* 0x00000004090085a7 */ /* 0x000e64000800007f */
[----:B-1----:R-:W-:Y:S05]  /*7690*/  @!P0 BRA `(.L_x_141) ;  /* 0xfffffffc00f08947 */ /* 0x002fea000383ffff */
[----:B------:R-:W-:Y:S05]  /*76a0*/  BRA `(.L_x_164) ;  /* 0xfffffff8001c7947 */ /* 0x000fea000383ffff */
.L_x_142:
[----:B0-----:R0:W1:Y:S02]  /*76b0*/  SYNCS.PHASECHK.TRANS64.TRYWAIT P0, [R6+URZ], R5 ;  /* 0x00000005060075a7 */ /* 0x001064000800017f */
[----:B-1----:R-:W-:Y:S05]  /*76c0*/  @!P0 NANOSLEEP.SYNCS 0x989680 ;  /* 0x009896800000895d */ /* 0x002fea0003900000 */
[----:B------:R-:W1:Y:S02]  /*76d0*/  @!P0 SYNCS.PHASECHK.TRANS64 P0, [R6+URZ], R5 ;  /* 0x00000005060085a7 */ /* 0x000e64000800007f */
[----:B-1----:R-:W-:Y:S05]  /*76e0*/  @!P0 BRA `(.L_x_142) ;  /* 0xfffffffc00f08947 */ /* 0x002fea000383ffff */
[----:B------:R-:W-:Y:S05]  /*76f0*/  BRA `(.L_x_165) ;  /* 0xfffffff800247947 */ /* 0x000fea000383ffff */
.L_x_166:
[----:B------:R-:W-:-:S00]  /*7700*/  BRA `(.L_x_166) ;  /* 0xfffffffc00fc7947 */ /* 0x000fc0000383ffff */
[----:B------:R-:W-:-:S00]  /*7710*/  NOP ;  /* 0x0000000000007918 */ /* 0x000fc00000000000 */
        /* <DEDUP_REMOVED lines=14> */
.L_x_167:


//--------------------- .nv.shared._ZN7cutlass13device_kernelINS_4gemm6kernel13GemmUniversalIN4cute5tupleIJiiiiEEENS1_10collective13CollectiveMmaINS1_37MainloopSm90TmaGmmaWarpSpecializedFP8ILi14ENS5_IJNS4_1CILi8EEENSA_ILi1EEESC_EEENS1_32KernelTmaWarpSpecializedPingpongEEENS5_IJNSA_ILi64EEESG_NSA_ILi128EEEEEENS_12float_e5m2_tENS5_IJlSC_lEEESJ_SK_NS4_8TiledMMAINS4_8MMA_AtomIJNS4_4SM904GMMA30MMA_64x64x32_F32E5M2E5M2_SS_TNILNSO_7ScaleInE1ELSQ_1EEEEEENS4_6LayoutINS5_IJSC_SC_SC_EEENS5_IJNSA_ILi0EEESV_SV_EEEEENS5_IJNS4_10UnderscoreESY_SY_EEEEENS4_13SM90_TMA_LOADENS4_14ComposedLayoutINS4_7SwizzleILi3ELi4ELi3EEENS4_18smem_ptr_flag_bitsILi8EEENST_INS5_IJSB_SH_EEENS5_IJSH_SC_EEEEEEEvNS4_8identityENS4_23SM90_TMA_LOAD_MULTICASTES1A_vS1B_EENS_8epilogue10collective6detail29Sm90TmaWarpSpecializedAdapterINS1F_15DefaultEpilogueISJ_SK_SK_NS1E_6thread17LinearCombinationISJ_Li1EffLNS1J_9ScaleType4KindE0ELNS_15FloatRoundStyleE2ESJ_EENS1_15EpilogueDefaultEEEEEvvEEEEvNT_6ParamsE --------------------------
	.section	.nv.shared._ZN7cutlass13device_kernelINS_4gemm6kernel13GemmUniversalIN4cute5tupleIJiiiiEEENS1_10collective13CollectiveMmaINS1_37MainloopSm90TmaGmmaWarpSpecializedFP8ILi14ENS5_IJNS4_1CILi8EEENSA_ILi1EEESC_EEENS1_32KernelTmaWarpSpecializedPingpongEEENS5_IJNSA_ILi64EEESG_NSA_ILi128EEEEEENS_12float_e5m2_tENS5_IJlSC_lEEESJ_SK_NS4_8TiledMMAINS4_8MMA_AtomIJNS4_4SM904GMMA30MMA_64x64x32_F32E5M2E5M2_SS_TNILNSO_7ScaleInE1ELSQ_1EEEEEENS4_6LayoutINS5_IJSC_SC_SC_EEENS5_IJNSA_ILi0EEESV_SV_EEEEENS5_IJNS4_10UnderscoreESY_SY_EEEEENS4_13SM90_TMA_LOADENS4_14ComposedLayoutINS4_7SwizzleILi3ELi4ELi3EEENS4_18smem_ptr_flag_bitsILi8EEENST_INS5_IJSB_SH_EEENS5_IJSH_SC_EEEEEEEvNS4_8identityENS4_23SM90_TMA_LOAD_MULTICASTES1A_vS1B_EENS_8epilogue10collective6detail29Sm90TmaWarpSpecializedAdapterINS1F_15DefaultEpilogueISJ_SK_SK_NS1E_6thread17LinearCombinationISJ_Li1EffLNS1J_9ScaleType4KindE0ELNS_15FloatRoundStyleE2ESJ_EENS1_15EpilogueDefaultEEEEEvvEEEEvNT_6ParamsE,"aw",@nobits
	.sectionflags	@""
	.align	16
	.zero		1024


//--------------------- .nv.shared.reserved.0     --------------------------
	.section	.nv.shared.reserved.0,"aw",@nobits
	.weak		__nv_reservedSMEM_offset_0_alias
	.size		__nv_reservedSMEM_offset_0_alias, 0, 0
	.other		__nv_reservedSMEM_offset_0_alias,@"STO_CUDA_RESERVED_SHARED STV_DEFAULT"
__nv_reservedSMEM_offset_0_alias:
	.zero		0


//--------------------- .nv.global                --------------------------
	.section	.nv.global,"aw",@nobits
.nv.global:
	.type		_ZN40_INTERNAL_e67ce9eb_4_k_cu_8c682437_278994cute1_E,@object
	.size		_ZN40_INTERNAL_e67ce9eb_4_k_cu_8c682437_278994cute1_E,(_ZN40_INTERNAL_e67ce9eb_4_k_cu_8c682437_278994cuda3std3__45__cpo6cbeginE - _ZN40_INTERNAL_e67ce9eb_4_k_cu_8c682437_278994cute1_E)
_ZN40_INTERNAL_e67ce9eb_4_k_cu_8c682437_278994cute1_E:
	.zero		1
	.type		_ZN40_INTERNAL_e67ce9eb_4_k_cu_8c682437_278994cuda3std3__45__cpo6cbeginE,@object
	.size		_ZN40_INTERNAL_e67ce9eb_4_k_cu_8c682437_278994cuda3std3__45__cpo6cbeginE,(_ZN40_INTERNAL_e67ce9eb_4_k_cu_8c682437_278994cuda3std3__48in_placeE - _ZN40_INTERNAL_e67ce9eb_4_k_cu_8c682437_278994cuda3std3__45__cpo6cbeginE)
_ZN40_INTERNAL_e67ce9eb_4_k_cu_8c682437_278994cuda3std3__45__cpo6cbeginE:
	.zero		1
	.type		_ZN40_INTERNAL_e67ce9eb_4_k_cu_8c682437_278994cuda3std3__48in_placeE,@object
	.size		_ZN40_INTERNAL_e67ce9eb_4_k_cu_8c682437_278994cuda3std3__48in_placeE,(_ZN40_INTERNAL_e67ce9eb_4_k_cu_8c682437_278994cuda3std6ranges3__45__cpo9iter_moveE - _ZN40_INTERNAL_e67ce9eb_4_k_cu_8c682437_278994cuda3std3__48in_placeE)
_ZN40_INTERNAL_e67ce9eb_4_k_cu_8c682437_278994cuda3std3__48in_placeE:
	.zero		1
	.type		_ZN40_INTERNAL_e67ce9eb_4_k_cu_8c682437_278994cuda3std6ranges3__45__cpo9iter_moveE,@object
	.size		_ZN40_INTERNAL_e67ce9eb_4_k_cu_8c682437_278994cuda3std6ranges3__45__cpo9iter_moveE,(_ZN40_INTERNAL_e67ce9eb_4_k_cu_8c682437_278994cuda3std3__45__cpo5beginE - _ZN40_INTERNAL_e67ce9eb_4_k_cu_8c682437_278994cuda3std6ranges3__45__cpo9iter_moveE)
_ZN40_INTERNAL_e67ce9eb_4_k_cu_8c682437_278994cuda3std6ranges3__45__cpo9iter_moveE:
	.zero		1
	.type		_ZN40_INTERNAL_e67ce9eb_4_k_cu_8c682437_278994cuda3std3__45__cpo5beginE,@object
	.size		_ZN40_INTERNAL_e67ce9eb_4_k_cu_8c682437_278994cuda3std3__45__cpo5beginE,(_ZN40_INTERNAL_e67ce9eb_4_k_cu_8c682437_278994cuda3std3__442_GLOBAL__N__e67ce9eb_4_k_cu_8c682437_278996ignoreE - _ZN40_INTERNAL_e67ce9eb_4_k_cu_8c682437_278994cuda3std3__45__cpo5beginE)
_ZN40_INTERNAL_e67ce9eb_4_k_cu_8c682437_278994cuda3std3__45__cpo5beginE:
	.zero		1
	.type		_ZN40_INTERNAL_e67ce9eb_4_k_cu_8c682437_278994cuda3std3__442_GLOBAL__N__e67ce9eb_4_k_cu_8c682437_278996ignoreE,@object
	.size		_ZN40_INTERNAL_e67ce9eb_4_k_cu_8c682437_278994cuda3std3__442_GLOBAL__N__e67ce9eb_4_k_cu_8c682437_278996ignoreE,(_ZN40_INTERNAL_e67ce9eb_4_k_cu_8c682437_278994cute7productE - _ZN40_INTERNAL_e67ce9eb_4_k_cu_8c682437_278994cuda3std3__442_GLOBAL__N__e67ce9eb_4_k_cu_8c682437_278996ignoreE)
_ZN40_INTERNAL_e67ce9eb_4_k_cu_8c682437_278994cuda3std3__442_GLOBAL__N__e67ce9eb_4_k_cu_8c682437_278996ignoreE:
	.zero		1
	.type		_ZN40_INTERNAL_e67ce9eb_4_k_cu_8c682437_278994cute7productE,@object
	.size		_ZN40_INTERNAL_e67ce9eb_4_k_cu_8c682437_278994cute7productE,(_ZN40_INTERNAL_e67ce9eb_4_k_cu_8c682437_278994cuda3std3__45__cpo3endE - _ZN40_INTERNAL_e67ce9eb_4_k_cu_8c682437_278994cute7productE)
_ZN40_INTERNAL_e67ce9eb_4_k_cu_8c682437_278994cute7productE:
	.zero		1
	.type		_ZN40_INTERNAL_e67ce9eb_4_k_cu_8c682437_278994cuda3std3__45__cpo3endE,@object
	.size		_ZN40_INTERNAL_e67ce9eb_4_k_cu_8c682437_278994cuda3std3__45__cpo3endE,(_ZN40_INTERNAL_e67ce9eb_4_k_cu_8c682437_278994cuda3std3__419piecewise_constructE - _ZN40_INTERNAL_e67ce9eb_4_k_cu_8c682437_278994cuda3std3__45__cpo3endE)
_ZN40_INTERNAL_e67ce9eb_4_k_cu_8c682437_278994cuda3std3__45__cpo3endE:
	.zero		1
	.type		_ZN40_INTERNAL_e67ce9eb_4_k_cu_8c682437_278994cuda3std3__419piecewise_constructE,@object
	.size		_ZN40_INTERNAL_e67ce9eb_4_k_cu_8c682437_278994cuda3std3__419piecewise_constructE,(_ZN40_INTERNAL_e67ce9eb_4_k_cu_8c682437_278994cuda3std3__45__cpo4cendE - _ZN40_INTERNAL_e67ce9eb_4_k_cu_8c682437_278994cuda3std3__419piecewise_constructE)
_ZN40_INTERNAL_e67ce9eb_4_k_cu_8c682437_278994cuda3std3__419piecewise_constructE:
	.zero		1
	.type		_ZN40_INTERNAL_e67ce9eb_4_k_cu_8c682437_278994cuda3std3__45__cpo4cendE,@object
	.size		_ZN40_INTERNAL_e67ce9eb_4_k_cu_8c682437_278994cuda3std3__45__cpo4cendE,(_ZN40_INTERNAL_e67ce9eb_4_k_cu_8c682437_278994cuda3std6ranges3__45__cpo4swapE - _ZN40_INTERNAL_e67ce9eb_4_k_cu_8c682437_278994cuda3std3__45__cpo4cendE)
_ZN40_INTERNAL_e67ce9eb_4_k_cu_8c682437_278994cuda3std3__45__cpo4cendE:
	.zero		1
	.type		_ZN40_INTERNAL_e67ce9eb_4_k_cu_8c682437_278994cuda3std6ranges3__45__cpo4swapE,@object
	.size		_ZN40_INTERNAL_e67ce9eb_4_k_cu_8c682437_278994cuda3std6ranges3__45__cpo4swapE,(.L_7 - _ZN40_INTERNAL_e67ce9eb_4_k_cu_8c682437_278994cuda3std6ranges3__45__cpo4swapE)
_ZN40_INTERNAL_e67ce9eb_4_k_cu_8c682437_278994cuda3std6ranges3__45__cpo4swapE:
	.zero		1
.L_7:


//--------------------- .nv.constant0._ZN7cutlass13device_kernelINS_4gemm6kernel13GemmUniversalIN4cute5tupleIJiiiiEEENS1_10collective13CollectiveMmaINS1_37MainloopSm90TmaGmmaWarpSpecializedFP8ILi14ENS5_IJNS4_1CILi8EEENSA_ILi1EEESC_EEENS1_32KernelTmaWarpSpecializedPingpongEEENS5_IJNSA_ILi64EEESG_NSA_ILi128EEEEEENS_12float_e5m2_tENS5_IJlSC_lEEESJ_SK_NS4_8TiledMMAINS4_8MMA_AtomIJNS4_4SM904GMMA30MMA_64x64x32_F32E5M2E5M2_SS_TNILNSO_7ScaleInE1ELSQ_1EEEEEENS4_6LayoutINS5_IJSC_SC_SC_EEENS5_IJNSA_ILi0EEESV_SV_EEEEENS5_IJNS4_10UnderscoreESY_SY_EEEEENS4_13SM90_TMA_LOADENS4_14ComposedLayoutINS4_7SwizzleILi3ELi4ELi3EEENS4_18smem_ptr_flag_bitsILi8EEENST_INS5_IJSB_SH_EEENS5_IJSH_SC_EEEEEEEvNS4_8identityENS4_23SM90_TMA_LOAD_MULTICASTES1A_vS1B_EENS_8epilogue10collective6detail29Sm90TmaWarpSpecializedAdapterINS1F_15DefaultEpilogueISJ_SK_SK_NS1E_6thread17LinearCombinationISJ_Li1EffLNS1J_9ScaleType4KindE0ELNS_15FloatRoundStyleE2ESJ_EENS1_15EpilogueDefaultEEEEEvvEEEEvNT_6ParamsE --------------------------
	.section	.nv.constant0._ZN7cutlass13device_kernelINS_4gemm6kernel13GemmUniversalIN4cute5tupleIJiiiiEEENS1_10collective13CollectiveMmaINS1_37MainloopSm90TmaGmmaWarpSpecializedFP8ILi14ENS5_IJNS4_1CILi8EEENSA_ILi1EEESC_EEENS1_32KernelTmaWarpSpecializedPingpongEEENS5_IJNSA_ILi64EEESG_NSA_ILi128EEEEEENS_12float_e5m2_tENS5_IJlSC_lEEESJ_SK_NS4_8TiledMMAINS4_8MMA_AtomIJNS4_4SM904GMMA30MMA_64x64x32_F32E5M2E5M2_SS_TNILNSO_7ScaleInE1ELSQ_1EEEEEENS4_6LayoutINS5_IJSC_SC_SC_EEENS5_IJNSA_ILi0EEESV_SV_EEEEENS5_IJNS4_10UnderscoreESY_SY_EEEEENS4_13SM90_TMA_LOADENS4_14ComposedLayoutINS4_7SwizzleILi3ELi4ELi3EEENS4_18smem_ptr_flag_bitsILi8EEENST_INS5_IJSB_SH_EEENS5_IJSH_SC_EEEEEEEvNS4_8identityENS4_23SM90_TMA_LOAD_MULTICASTES1A_vS1B_EENS_8epilogue10collective6detail29Sm90TmaWarpSpecializedAdapterINS1F_15DefaultEpilogueISJ_SK_SK_NS1E_6thread17LinearCombinationISJ_Li1EffLNS1J_9ScaleType4KindE0ELNS_15FloatRoundStyleE2ESJ_EENS1_15EpilogueDefaultEEEEEvvEEEEvNT_6ParamsE,"a",@progbits
	.sectionflags	@""
	.align	4
.nv.constant0._ZN7cutlass13device_kernelINS_4gemm6kernel13GemmUniversalIN4cute5tupleIJiiiiEEENS1_10collective13CollectiveMmaINS1_37MainloopSm90TmaGmmaWarpSpecializedFP8ILi14ENS5_IJNS4_1CILi8EEENSA_ILi1EEESC_EEENS1_32KernelTmaWarpSpecializedPingpongEEENS5_IJNSA_ILi64EEESG_NSA_ILi128EEEEEENS_12float_e5m2_tENS5_IJlSC_lEEESJ_SK_NS4_8TiledMMAINS4_8MMA_AtomIJNS4_4SM904GMMA30MMA_64x64x32_F32E5M2E5M2_SS_TNILNSO_7ScaleInE1ELSQ_1EEEEEENS4_6LayoutINS5_IJSC_SC_SC_EEENS5_IJNSA_ILi0EEESV_SV_EEEEENS5_IJNS4_10UnderscoreESY_SY_EEEEENS4_13SM90_TMA_LOADENS4_14ComposedLayoutINS4_7SwizzleILi3ELi4ELi3EEENS4_18smem_ptr_flag_bitsILi8EEENST_INS5_IJSB_SH_EEENS5_IJSH_SC_EEEEEEEvNS4_8identityENS4_23SM90_TMA_LOAD_MULTICASTES1A_vS1B_EENS_8epilogue10collective6detail29Sm90TmaWarpSpecializedAdapterINS1F_15DefaultEpilogueISJ_SK_SK_NS1E_6thread17LinearCombinationISJ_Li1EffLNS1J_9ScaleType4KindE0ELNS_15FloatRoundStyleE2ESJ_EENS1_15EpilogueDefaultEEEEEvvEEEEvNT_6ParamsE:
	.zero		1664


//--------------------- SYMBOLS --------------------------

	.type		.nv.reservedSmem.offset0,@object
	.size		.nv.reservedSmem.offset0,0x4
